	.target	sm_80

	.elftype	@"ET_EXEC"


//--------------------- .note.nv.tkinfo           --------------------------
	.section	.note.nv.tkinfo,"",@"SHT_NOTE"
	.sectionflags	@"SHF_NOTE_NV_TKINFO"
	.tkinfo
        /*0018*/ 	.word	0x00000002
        /*0030*/ 	.string	""
        /*0030*/ 	.string	"ptxas"
        /*0030*/ 	.string	"Cuda compilation tools, release 13.0, V13.0.88"
        /*0030*/ 	.string	"Build cuda_13.0.r13.0/compiler.36424714_0"
        /*0030*/ 	.string	"-v  -suppress-debug-info  -lineinfo  -arch sm_80 "



//--------------------- .note.nv.cuinfo           --------------------------
	.section	.note.nv.cuinfo,"",@"SHT_NOTE"
	.sectionflags	@"SHF_NOTE_NV_CUINFO"
        /*0018*/ 	.short	0x0002
        /*001a*/ 	.short	0x0050
        /*001c*/ 	.short	0x0082
	.zero		2


//--------------------- .nv.info                  --------------------------
	.section	.nv.info,"",@"SHT_CUDA_INFO"
	.align	4


	//----- nvinfo : EIATTR_REGCOUNT
	.align		4
        /*0000*/ 	.byte	0x04, 0x2f
        /*0002*/ 	.short	(.L_1 - .L_0)
	.align		4
.L_0:
        /*0004*/ 	.word	index@(matmul_kernel)
        /*0008*/ 	.word	0x00000050


	//----- nvinfo : EIATTR_FRAME_SIZE
	.align		4
.L_1:
        /*000c*/ 	.byte	0x04, 0x11
        /*000e*/ 	.short	(.L_3 - .L_2)
	.align		4
.L_2:
        /*0010*/ 	.word	index@(matmul_kernel)
        /*0014*/ 	.word	0x00000000


	//----- nvinfo : EIATTR_MIN_STACK_SIZE
	.align		4
.L_3:
        /*0018*/ 	.byte	0x04, 0x12
        /*001a*/ 	.short	(.L_5 - .L_4)
	.align		4
.L_4:
        /*001c*/ 	.word	index@(matmul_kernel)
        /*0020*/ 	.word	0x00000000
.L_5:


//--------------------- .nv.info.matmul_kernel    --------------------------
	.section	.nv.info.matmul_kernel,"",@"SHT_CUDA_INFO"
	.sectionflags	@""
	.align	4


	//----- nvinfo : EIATTR_CUDA_API_VERSION
	.align		4
        /*0000*/ 	.byte	0x04, 0x37
        /*0002*/ 	.short	(.L_7 - .L_6)
.L_6:
        /*0004*/ 	.word	0x00000082


	//----- nvinfo : EIATTR_SW2861232_WAR
	.align		4
.L_7:
        /*0008*/ 	.byte	0x01, 0x35
	.zero		2


	//----- nvinfo : EIATTR_PARAM_CBANK
	.align		4
        /*000c*/ 	.byte	0x04, 0x0a
        /*000e*/ 	.short	(.L_9 - .L_8)
	.align		4
.L_8:
        /*0010*/ 	.word	index@(.nv.constant0.matmul_kernel)
        /*0014*/ 	.short	0x0160
        /*0016*/ 	.short	0x0050


	//----- nvinfo : EIATTR_CBANK_PARAM_SIZE
	.align		4
.L_9:
        /*0018*/ 	.byte	0x03, 0x19
        /*001a*/ 	.short	0x0050


	//----- nvinfo : EIATTR_KPARAM_INFO
	.align		4
        /*001c*/ 	.byte	0x04, 0x17
        /*001e*/ 	.short	(.L_11 - .L_10)
.L_10:
        /*0020*/ 	.word	0x00000000
        /*0024*/ 	.short	0x000d
        /*0026*/ 	.short	0x0048
        /*0028*/ 	.byte	0x00, 0xf4, 0x21, 0x00


	//----- nvinfo : EIATTR_KPARAM_INFO
	.align		4
.L_11:
        /*002c*/ 	.byte	0x04, 0x17
        /*002e*/ 	.short	(.L_13 - .L_12)
.L_12:
        /*0030*/ 	.word	0x00000000
        /*0034*/ 	.short	0x000c
        /*0036*/ 	.short	0x0040
        /*0038*/ 	.byte	0x00, 0xf4, 0x21, 0x00


	//----- nvinfo : EIATTR_KPARAM_INFO
	.align		4
.L_13:
        /*003c*/ 	.byte	0x04, 0x17
        /*003e*/ 	.short	(.L_15 - .L_14)
.L_14:
        /*0040*/ 	.word	0x00000000
        /*0044*/ 	.short	0x000b
        /*0046*/ 	.short	0x0038
        /*0048*/ 	.byte	0x00, 0xf0, 0x11, 0x00


	//----- nvinfo : EIATTR_KPARAM_INFO
	.align		4
.L_15:
        /*004c*/ 	.byte	0x04, 0x17
        /*004e*/ 	.short	(.L_17 - .L_16)
.L_16:
        /*0050*/ 	.word	0x00000000
        /*0054*/ 	.short	0x000a
        /*0056*/ 	.short	0x0034
        /*0058*/ 	.byte	0x00, 0xf0, 0x11, 0x00


	//----- nvinfo : EIATTR_KPARAM_INFO
	.align		4
.L_17:
        /*005c*/ 	.byte	0x04, 0x17
        /*005e*/ 	.short	(.L_19 - .L_18)
.L_18:
        /*0060*/ 	.word	0x00000000
        /*0064*/ 	.short	0x0009
        /*0066*/ 	.short	0x0030
        /*0068*/ 	.byte	0x00, 0xf0, 0x11, 0x00


	//----- nvinfo : EIATTR_KPARAM_INFO
	.align		4
.L_19:
        /*006c*/ 	.byte	0x04, 0x17
        /*006e*/ 	.short	(.L_21 - .L_20)
.L_20:
        /*0070*/ 	.word	0x00000000
        /*0074*/ 	.short	0x0008
        /*0076*/ 	.short	0x002c
        /*0078*/ 	.byte	0x00, 0xf0, 0x11, 0x00


	//----- nvinfo : EIATTR_KPARAM_INFO
	.align		4
.L_21:
        /*007c*/ 	.byte	0x04, 0x17
        /*007e*/ 	.short	(.L_23 - .L_22)
.L_22:
        /*0080*/ 	.word	0x00000000
        /*0084*/ 	.short	0x0007
        /*0086*/ 	.short	0x0028
        /*0088*/ 	.byte	0x00, 0xf0, 0x11, 0x00


	//----- nvinfo : EIATTR_KPARAM_INFO
	.align		4
.L_23:
        /*008c*/ 	.byte	0x04, 0x17
        /*008e*/ 	.short	(.L_25 - .L_24)
.L_24:
        /*0090*/ 	.word	0x00000000
        /*0094*/ 	.short	0x0006
        /*0096*/ 	.short	0x0024
        /*0098*/ 	.byte	0x00, 0xf0, 0x11, 0x00


	//----- nvinfo : EIATTR_KPARAM_INFO
	.align		4
.L_25:
        /*009c*/ 	.byte	0x04, 0x17
        /*009e*/ 	.short	(.L_27 - .L_26)
.L_26:
        /*00a0*/ 	.word	0x00000000
        /*00a4*/ 	.short	0x0005
        /*00a6*/ 	.short	0x0020
        /*00a8*/ 	.byte	0x00, 0xf0, 0x11, 0x00


	//----- nvinfo : EIATTR_KPARAM_INFO
	.align		4
.L_27:
        /*00ac*/ 	.byte	0x04, 0x17
        /*00ae*/ 	.short	(.L_29 - .L_28)
.L_28:
        /*00b0*/ 	.word	0x00000000
        /*00b4*/ 	.short	0x0004
        /*00b6*/ 	.short	0x001c
        /*00b8*/ 	.byte	0x00, 0xf0, 0x11, 0x00


	//----- nvinfo : EIATTR_KPARAM_INFO
	.align		4
.L_29:
        /*00bc*/ 	.byte	0x04, 0x17
        /*00be*/ 	.short	(.L_31 - .L_30)
.L_30:
        /*00c0*/ 	.word	0x00000000
        /*00c4*/ 	.short	0x0003
        /*00c6*/ 	.short	0x0018
        /*00c8*/ 	.byte	0x00, 0xf0, 0x11, 0x00


	//----- nvinfo : EIATTR_KPARAM_INFO
	.align		4
.L_31:
        /*00cc*/ 	.byte	0x04, 0x17
        /*00ce*/ 	.short	(.L_33 - .L_32)
.L_32:
        /*00d0*/ 	.word	0x00000000
        /*00d4*/ 	.short	0x0002
        /*00d6*/ 	.short	0x0010
        /*00d8*/ 	.byte	0x00, 0xf4, 0x21, 0x00


	//----- nvinfo : EIATTR_KPARAM_INFO
	.align		4
.L_33:
        /*00dc*/ 	.byte	0x04, 0x17
        /*00de*/ 	.short	(.L_35 - .L_34)
.L_34:
        /*00e0*/ 	.word	0x00000000
        /*00e4*/ 	.short	0x0001
        /*00e6*/ 	.short	0x0008
        /*00e8*/ 	.byte	0x00, 0xf4, 0x21, 0x00


	//----- nvinfo : EIATTR_KPARAM_INFO
	.align		4
.L_35:
        /*00ec*/ 	.byte	0x04, 0x17
        /*00ee*/ 	.short	(.L_37 - .L_36)
.L_36:
        /*00f0*/ 	.word	0x00000000
        /*00f4*/ 	.short	0x0000
        /*00f6*/ 	.short	0x0000
        /*00f8*/ 	.byte	0x00, 0xf4, 0x21, 0x00


	//----- nvinfo : EIATTR_MAXREG_COUNT
	.align		4
.L_37:
        /*00fc*/ 	.byte	0x03, 0x1b
        /*00fe*/ 	.short	0x00ff


	//----- nvinfo : EIATTR_NUM_BARRIERS
	.align		4
        /*0100*/ 	.byte	0x02, 0x4c
        /*0102*/ 	.byte	0x01
	.zero		1


	//----- nvinfo : EIATTR_MERCURY_ISA_VERSION
	.align		4
        /*0104*/ 	.byte	0x03, 0x5f
        /*0106*/ 	.short	0x0000


	//----- nvinfo : EIATTR_EXIT_INSTR_OFFSETS
	.align		4
        /*0108*/ 	.byte	0x04, 0x1c
        /*010a*/ 	.short	(.L_39 - .L_38)


	//   ....[0]....
.L_38:
        /*010c*/ 	.word	0x00001c70


	//   ....[1]....
        /*0110*/ 	.word	0x00001ca0


	//----- nvinfo : EIATTR_REQNTID
	.align		4
.L_39:
        /*0114*/ 	.byte	0x04, 0x10
        /*0116*/ 	.short	(.L_41 - .L_40)
.L_40:
        /*0118*/ 	.word	0x00000100
        /*011c*/ 	.word	0x00000001
        /*0120*/ 	.word	0x00000001
.L_41:


//--------------------- .nv.callgraph             --------------------------
	.section	.nv.callgraph,"",@"SHT_CUDA_CALLGRAPH"
	.align	4
	.sectionentsize	8
	.align		4
        /*0000*/ 	.word	0x00000000
	.align		4
        /*0004*/ 	.word	0xffffffff
	.align		4
        /*0008*/ 	.word	0x00000000
	.align		4
        /*000c*/ 	.word	0xfffffffe
	.align		4
        /*0010*/ 	.word	0x00000000
	.align		4
        /*0014*/ 	.word	0xfffffffd
	.align		4
        /*0018*/ 	.word	0x00000000
	.align		4
        /*001c*/ 	.word	0xfffffffc


//--------------------- .nv.rel.action            --------------------------
	.section	.nv.rel.action,"",@"SHT_CUDA_RELOCINFO"
	.align	8
	.sectionentsize	8
        /*0000*/ 	.byte	0x73, 0x00, 0x00, 0x00, 0x00, 0x00, 0x00, 0x00, 0x00, 0x00, 0x00, 0x11, 0x25, 0x00, 0x05, 0x36


//--------------------- .nv.constant0.matmul_kernel --------------------------
	.section	.nv.constant0.matmul_kernel,"a",@progbits
	.sectionflags	@""
	.align	4
.nv.constant0.matmul_kernel:
	.zero		432


//--------------------- .text.matmul_kernel       --------------------------
	.section	.text.matmul_kernel,"ax",@progbits
	.sectioninfo	@"SHI_REGISTERS=80"
	.align	128
        .global         matmul_kernel
        .type           matmul_kernel,@function
        .size           matmul_kernel,(.L_x_3 - matmul_kernel)
        .other          matmul_kernel,@"STO_CUDA_ENTRY STV_DEFAULT"
matmul_kernel:
.text.matmul_kernel:
[----:B------:R-:W-:Y:S02]  /*0000*/  IMAD.MOV.U32 R1, RZ, RZ, c[0x0][0x28] ;  /* 0x00000a00ff017624 */ /* 0x000fe400078e00ff */
[----:B------:R-:W-:Y:S01]  /*0010*/  IMAD.MOV.U32 R6, RZ, RZ, 0x1f ;  /* 0x0000001fff067424 */ /* 0x000fe200078e00ff */
[----:B------:R-:W0:Y:S01]  /*0020*/  S2R R5, SR_CTAID.X ;  /* 0x0000000000057919 */ /* 0x000e220000002500 */
[----:B------:R-:W-:Y:S01]  /*0030*/  IMAD.MOV.U32 R43, RZ, RZ, c[0x0][0x180] ;  /* 0x00006000ff2b7624 */ /* 0x000fe200078e00ff */
[----:B------:R-:W-:Y:S02]  /*0040*/  ULDC.64 UR6, c[0x0][0x118] ;  /* 0x0000460000067ab9 */ /* 0x000fe40000000a00 */
[----:B------:R-:W-:Y:S02]  /*0050*/  IADD3 R0, R6, c[0x0][0x17c], RZ ;  /* 0x00005f0006007a10 */ /* 0x000fe40007ffe0ff */
[----:B------:R-:W-:Y:S02]  /*0060*/  IADD3 R43, R43, 0x3f, RZ ;  /* 0x0000003f2b2b7810 */ /* 0x000fe40007ffe0ff */
[----:B------:R-:W-:-:S04]  /*0070*/  SHF.R.S32.HI R3, RZ, 0x1f, R0 ;  /* 0x0000001fff037819 */ /* 0x000fc80000011400 */
[----:B------:R-:W-:-:S04]  /*0080*/  LEA.HI R3, R3, R0, RZ, 0x5 ;  /* 0x0000000003037211 */ /* 0x000fc800078f28ff */
[----:B------:R-:W-:-:S05]  /*0090*/  SHF.R.S32.HI R3, RZ, 0x5, R3 ;  /* 0x00000005ff037819 */ /* 0x000fca0000011403 */
[----:B------:R-:W-:Y:S01]  /*00a0*/  IMAD.SHL.U32 R4, R3, 0x8, RZ ;  /* 0x0000000803047824 */ /* 0x000fe200078e00ff */
[----:B0-----:R-:W-:-:S04]  /*00b0*/  IABS R10, R5 ;  /* 0x00000005000a7213 */ /* 0x001fc80000000000 */
[-C--:B------:R-:W-:Y:S02]  /*00c0*/  IABS R7, R4.reuse ;  /* 0x0000000400077213 */ /* 0x080fe40000000000 */
[----:B------:R-:W-:Y:S02]  /*00d0*/  IABS R11, R4 ;  /* 0x00000004000b7213 */ /* 0x000fe40000000000 */
[----:B------:R-:W0:Y:S08]  /*00e0*/  I2F.RP R0, R7 ;  /* 0x0000000700007306 */ /* 0x000e300000209400 */
[----:B0-----:R-:W0:Y:S02]  /*00f0*/  MUFU.RCP R0, R0 ;  /* 0x0000000000007308 */ /* 0x001e240000001000 */
[----:B0-----:R-:W-:Y:S01]  /*0100*/  IADD3 R2, R0, 0xffffffe, RZ ;  /* 0x0ffffffe00027810 */ /* 0x001fe20007ffe0ff */
[----:B------:R-:W-:-:S05]  /*0110*/  IMAD.MOV R0, RZ, RZ, -R11 ;  /* 0x000000ffff007224 */ /* 0x000fca00078e0a0b */
[----:B------:R0:W1:Y:S02]  /*0120*/  F2I.FTZ.U32.TRUNC.NTZ R3, R2 ;  /* 0x0000000200037305 */ /* 0x000064000021f000 */
[----:B0-----:R-:W-:Y:S02]  /*0130*/  IMAD.MOV.U32 R2, RZ, RZ, RZ ;  /* 0x000000ffff027224 */ /* 0x001fe400078e00ff */
[----:B-1----:R-:W-:-:S04]  /*0140*/  IMAD.MOV R8, RZ, RZ, -R3 ;  /* 0x000000ffff087224 */ /* 0x002fc800078e0a03 */
[----:B------:R-:W-:Y:S02]  /*0150*/  IMAD R9, R8, R7, RZ ;  /* 0x0000000708097224 */ /* 0x000fe400078e02ff */
[----:B------:R-:W-:Y:S02]  /*0160*/  IMAD.MOV.U32 R8, RZ, RZ, R10 ;  /* 0x000000ffff087224 */ /* 0x000fe400078e000a */
[----:B------:R-:W-:-:S06]  /*0170*/  IMAD.HI.U32 R3, R3, R9, R2 ;  /* 0x0000000903037227 */ /* 0x000fcc00078e0002 */
[----:B------:R-:W-:-:S04]  /*0180*/  IMAD.HI.U32 R3, R3, R8, RZ ;  /* 0x0000000803037227 */ /* 0x000fc800078e00ff */
[----:B------:R-:W-:-:S05]  /*0190*/  IMAD R0, R3, R0, R8 ;  /* 0x0000000003007224 */ /* 0x000fca00078e0208 */
[----:B------:R-:W-:-:S13]  /*01a0*/  ISETP.GT.U32.AND P1, PT, R7, R0, PT ;  /* 0x000000000700720c */ /* 0x000fda0003f24070 */
[----:B------:R-:W-:Y:S01]  /*01b0*/  @!P1 IMAD.IADD R0, R0, 0x1, -R7 ;  /* 0x0000000100009824 */ /* 0x000fe200078e0a07 */
[----:B------:R-:W-:Y:S02]  /*01c0*/  @!P1 IADD3 R3, R3, 0x1, RZ ;  /* 0x0000000103039810 */ /* 0x000fe40007ffe0ff */
[----:B------:R-:W-:Y:S02]  /*01d0*/  ISETP.NE.AND P1, PT, R4, RZ, PT ;  /* 0x000000ff0400720c */ /* 0x000fe40003f25270 */
[----:B------:R-:W-:Y:S02]  /*01e0*/  ISETP.GE.U32.AND P0, PT, R0, R7, PT ;  /* 0x000000070000720c */ /* 0x000fe40003f06070 */
[----:B------:R-:W-:-:S04]  /*01f0*/  LOP3.LUT R0, R5, R4, RZ, 0x3c, !PT ;  /* 0x0000000405007212 */ /* 0x000fc800078e3cff */
[----:B------:R-:W-:Y:S02]  /*0200*/  ISETP.GE.AND P2, PT, R0, RZ, PT ;  /* 0x000000ff0000720c */ /* 0x000fe40003f46270 */
[----:B------:R-:W-:-:S05]  /*0210*/  IADD3 R0, R6, c[0x0][0x178], RZ ;  /* 0x00005e0006007a10 */ /* 0x000fca0007ffe0ff */
[----:B------:R-:W-:-:S05]  /*0220*/  @P0 IADD3 R3, R3, 0x1, RZ ;  /* 0x0000000103030810 */ /* 0x000fca0007ffe0ff */
[----:B------:R-:W-:Y:S01]  /*0230*/  IMAD.MOV.U32 R2, RZ, RZ, R3 ;  /* 0x000000ffff027224 */ /* 0x000fe200078e0003 */
[----:B------:R-:W-:-:S03]  /*0240*/  SHF.R.S32.HI R3, RZ, 0x1f, R0 ;  /* 0x0000001fff037819 */ /* 0x000fc60000011400 */
[----:B------:R-:W-:Y:S01]  /*0250*/  @!P2 IMAD.MOV R2, RZ, RZ, -R2 ;  /* 0x000000ffff02a224 */ /* 0x000fe200078e0a02 */
[----:B------:R-:W-:Y:S02]  /*0260*/  @!P1 LOP3.LUT R2, RZ, R4, RZ, 0x33, !PT ;  /* 0x00000004ff029212 */ /* 0x000fe400078e33ff */
[----:B------:R-:W-:-:S03]  /*0270*/  LEA.HI R3, R3, R0, RZ, 0x5 ;  /* 0x0000000003037211 */ /* 0x000fc600078f28ff */
[----:B------:R-:W-:Y:S02]  /*0280*/  IMAD.SHL.U32 R6, R2, 0x8, RZ ;  /* 0x0000000802067824 */ /* 0x000fe400078e00ff */
[----:B------:R-:W-:-:S03]  /*0290*/  IMAD.MOV R2, RZ, RZ, -R2 ;  /* 0x000000ffff027224 */ /* 0x000fc600078e0a02 */
[----:B------:R-:W-:Y:S01]  /*02a0*/  LEA.HI.SX32 R3, R3, -R6, 0x1b ;  /* 0x8000000603037211 */ /* 0x000fe200078fdaff */
[----:B------:R-:W-:-:S03]  /*02b0*/  IMAD R4, R4, R2, R5 ;  /* 0x0000000204047224 */ /* 0x000fc600078e0205 */
[----:B------:R-:W-:Y:S02]  /*02c0*/  IMNMX R11, R3, 0x8, PT ;  /* 0x00000008030b7817 */ /* 0x000fe40003800200 */
[----:B------:R-:W-:Y:S02]  /*02d0*/  IABS R9, R4 ;  /* 0x0000000400097213 */ /* 0x000fe40000000000 */
[----:B------:R-:W-:-:S04]  /*02e0*/  IABS R7, R11 ;  /* 0x0000000b00077213 */ /* 0x000fc80000000000 */
[----:B------:R-:W0:Y:S08]  /*02f0*/  I2F.RP R0, R7 ;  /* 0x0000000700007306 */ /* 0x000e300000209400 */
[----:B0-----:R-:W0:Y:S02]  /*0300*/  MUFU.RCP R0, R0 ;  /* 0x0000000000007308 */ /* 0x001e240000001000 */
[----:B0-----:R-:W-:-:S06]  /*0310*/  IADD3 R3, R0, 0xffffffe, RZ ;  /* 0x0ffffffe00037810 */ /* 0x001fcc0007ffe0ff */
[----:B------:R-:W0:Y:S02]  /*0320*/  F2I.FTZ.U32.TRUNC.NTZ R3, R3 ;  /* 0x0000000300037305 */ /* 0x000e24000021f000 */
[----:B0-----:R-:W-:-:S04]  /*0330*/  IMAD.MOV R8, RZ, RZ, -R3 ;  /* 0x000000ffff087224 */ /* 0x001fc800078e0a03 */
[----:B------:R-:W-:Y:S01]  /*0340*/  IMAD.MOV.U32 R2, RZ, RZ, R8 ;  /* 0x000000ffff027224 */ /* 0x000fe200078e0008 */
[----:B------:R-:W-:-:S03]  /*0350*/  IABS R8, R11 ;  /* 0x0000000b00087213 */ /* 0x000fc60000000000 */
[----:B------:R-:W-:Y:S02]  /*0360*/  IMAD R5, R2, R7, RZ ;  /* 0x0000000702057224 */ /* 0x000fe400078e02ff */
[----:B------:R-:W-:Y:S02]  /*0370*/  IMAD.MOV.U32 R2, RZ, RZ, RZ ;  /* 0x000000ffff027224 */ /* 0x000fe400078e00ff */
[----:B------:R-:W-:Y:S02]  /*0380*/  IMAD.MOV R0, RZ, RZ, -R8 ;  /* 0x000000ffff007224 */ /* 0x000fe400078e0a08 */
        /* <DEDUP_REMOVED lines=10> */
[----:B------:R-:W0:Y:S05]  /*0430*/  S2R R0, SR_TID.X ;  /* 0x0000000000007919 */ /* 0x000e2a0000002100 */
[----:B------:R-:W-:Y:S02]  /*0440*/  @P0 IADD3 R2, R2, 0x1, RZ ;  /* 0x0000000102020810 */ /* 0x000fe40007ffe0ff */
[----:B------:R-:W-:-:S03]  /*0450*/  ISETP.GT.AND P0, PT, R43, 0x3f, PT ;  /* 0x0000003f2b00780c */ /* 0x000fc60003f04270 */
[----:B------:R-:W-:-:S04]  /*0460*/  IMAD.MOV.U32 R9, RZ, RZ, R2 ;  /* 0x000000ffff097224 */ /* 0x000fc800078e0002 */
[----:B------:R-:W-:Y:S01]  /*0470*/  @!P2 IMAD.MOV R9, RZ, RZ, -R9 ;  /* 0x000000ffff09a224 */ /* 0x000fe200078e0a09 */
[----:B------:R-:W-:-:S05]  /*0480*/  @!P1 LOP3.LUT R9, RZ, R11, RZ, 0x33, !PT ;  /* 0x0000000bff099212 */ /* 0x000fca00078e33ff */
[----:B------:R-:W-:Y:S01]  /*0490*/  IMAD.MOV R2, RZ, RZ, -R9 ;  /* 0x000000ffff027224 */ /* 0x000fe200078e0a09 */
[----:B------:R-:W-:Y:S01]  /*04a0*/  @!P0 PRMT R16, RZ, 0x7610, R16 ;  /* 0x00007610ff108816 */ /* 0x000fe20000000010 */
[----:B------:R-:W-:Y:S01]  /*04b0*/  IMAD.SHL.U32 R9, R9, 0x20, RZ ;  /* 0x0000002009097824 */ /* 0x000fe200078e00ff */
[----:B------:R-:W-:Y:S01]  /*04c0*/  @!P0 PRMT R18, RZ, 0x7610, R18 ;  /* 0x00007610ff128816 */ /* 0x000fe20000000012 */
[----:B------:R-:W-:Y:S01]  /*04d0*/  IMAD R2, R11, R2, R4 ;  /* 0x000000020b027224 */ /* 0x000fe200078e0204 */
[C---:B0-----:R-:W-:Y:S01]  /*04e0*/  LOP3.LUT R3, R0.reuse, 0x1f, RZ, 0xc0, !PT ;  /* 0x0000001f00037812 */ /* 0x041fe200078ec0ff */
[C---:B------:R-:W-:Y:S01]  /*04f0*/  @!P0 IMAD.SHL.U32 R7, R0.reuse, 0x20, RZ ;  /* 0x0000002000078824 */ /* 0x040fe200078e00ff */
[----:B------:R-:W-:Y:S01]  /*0500*/  LEA.HI R4, R0, 0x18, RZ, 0x1b ;  /* 0x0000001800047811 */ /* 0x000fe200078fd8ff */
[----:B------:R-:W-:Y:S01]  /*0510*/  IMAD.IADD R2, R6, 0x1, R2 ;  /* 0x0000000106027824 */ /* 0x000fe200078e0202 */
[----:B------:R-:W-:Y:S02]  /*0520*/  SHF.R.U32.HI R6, RZ, 0x5, R0 ;  /* 0x00000005ff067819 */ /* 0x000fe40000011600 */
[----:B------:R-:W-:Y:S01]  /*0530*/  LOP3.LUT R5, R0, 0x3f, RZ, 0xc0, !PT ;  /* 0x0000003f00057812 */ /* 0x000fe200078ec0ff */
[----:B------:R-:W-:Y:S01]  /*0540*/  IMAD R2, R2, 0x20, R3 ;  /* 0x0000002002027824 */ /* 0x000fe200078e0203 */
[----:B------:R-:W-:-:S02]  /*0550*/  LOP3.LUT R3, R0, 0xc0, RZ, 0xc0, !PT ;  /* 0x000000c000037812 */ /* 0x000fc400078ec0ff */
[----:B------:R-:W-:Y:S02]  /*0560*/  SGXT.U32 R6, R6, 0x3 ;  /* 0x000000030606781a */ /* 0x000fe40000000000 */
[----:B------:R-:W-:Y:S02]  /*0570*/  @!P0 PRMT R16, R16, 0x5410, RZ ;  /* 0x0000541010108816 */ /* 0x000fe400000000ff */
[----:B------:R-:W-:Y:S01]  /*0580*/  @!P0 PRMT R18, R18, 0x5410, RZ ;  /* 0x0000541012128816 */ /* 0x000fe200000000ff */
[----:B------:R-:W-:Y:S05]  /*0590*/  @!P0 BRA `(.L_x_0) ;  /* 0x0000138000008947 */ /* 0x000fea0003800000 */
[----:B------:R-:W-:Y:S01]  /*05a0*/  IABS R10, c[0x0][0x17c] ;  /* 0x00005f00000a7a13 */ /* 0x000fe20000000000 */
[----:B------:R-:W-:Y:S01]  /*05b0*/  IMAD.MOV.U32 R45, RZ, RZ, c[0x0][0x18c] ;  /* 0x00006300ff2d7624 */ /* 0x000fe200078e00ff */
[----:B------:R-:W-:Y:S01]  /*05c0*/  LEA.HI R28, R3, R9, RZ, 0x1a ;  /* 0x00000009031c7211 */ /* 0x000fe200078fd0ff */
[----:B------:R-:W-:Y:S01]  /*05d0*/  IMAD.MOV.U32 R44, RZ, RZ, c[0x0][0x188] ;  /* 0x00006200ff2c7624 */ /* 0x000fe200078e00ff */
[----:B------:R-:W0:Y:S01]  /*05e0*/  I2F.RP R8, R10 ;  /* 0x0000000a00087306 */ /* 0x000e220000209400 */
[----:B------:R-:W-:Y:S01]  /*05f0*/  IABS R12, c[0x0][0x178] ;  /* 0x00005e00000c7a13 */ /* 0x000fe20000000000 */
[----:B------:R-:W-:Y:S01]  /*0600*/  IMAD R41, R5, c[0x0][0x18c], RZ ;  /* 0x0000630005297a24 */ /* 0x000fe200078e02ff */
[----:B------:R-:W-:Y:S01]  /*0610*/  IADD3 R7, R28, 0x1c, RZ ;  /* 0x0000001c1c077810 */ /* 0x000fe20007ffe0ff */
[----:B------:R-:W-:Y:S01]  /*0620*/  IMAD R40, R4, c[0x0][0x188], RZ ;  /* 0x0000620004287a24 */ /* 0x000fe200078e02ff */
[----:B------:R-:W-:Y:S01]  /*0630*/  IADD3 R16, R28, 0x14, RZ ;  /* 0x000000141c107810 */ /* 0x000fe20007ffe0ff */
[----:B------:R-:W-:Y:S01]  /*0640*/  IMAD R42, R6, c[0x0][0x188], RZ ;  /* 0x00006200062a7a24 */ /* 0x000fe200078e02ff */
[----:B------:R-:W-:Y:S01]  /*0650*/  IABS R13, R7 ;  /* 0x00000007000d7213 */ /* 0x000fe20000000000 */
[----:B------:R-:W1:Y:S01]  /*0660*/  I2F.RP R17, R12 ;  /* 0x0000000c00117306 */ /* 0x000e620000209400 */
[----:B------:R-:W-:Y:S01]  /*0670*/  ISETP.GE.AND P2, PT, R7, RZ, PT ;  /* 0x000000ff0700720c */ /* 0x000fe20003f46270 */
[----:B------:R-:W-:Y:S01]  /*0680*/  IMAD.SHL.U32 R45, R45, 0x40, RZ ;  /* 0x000000402d2d7824 */ /* 0x000fe200078e00ff */
[----:B------:R-:W-:Y:S01]  /*0690*/  IADD3 R18, R28, 0x10, RZ ;  /* 0x000000101c127810 */ /* 0x000fe20007ffe0ff */
[----:B------:R-:W-:Y:S01]  /*06a0*/  IMAD.SHL.U32 R44, R44, 0x40, RZ ;  /* 0x000000402c2c7824 */ /* 0x000fe200078e00ff */
[----:B------:R-:W-:Y:S01]  /*06b0*/  IABS R23, R16 ;  /* 0x0000001000177213 */ /* 0x000fe20000000000 */
[----:B------:R-:W-:Y:S01]  /*06c0*/  ULDC UR4, c[0x0][0x180] ;  /* 0x0000600000047ab9 */ /* 0x000fe20000000800 */
[----:B------:R-:W-:Y:S01]  /*06d0*/  IABS R24, R18 ;  /* 0x0000001200187213 */ /* 0x000fe20000000000 */
[----:B0-----:R-:W0:Y:S01]  /*06e0*/  MUFU.RCP R8, R8 ;  /* 0x0000000800087308 */ /* 0x001e220000001000 */
[----:B------:R-:W-:-:S02]  /*06f0*/  IADD3 R20, R28, 0xc, RZ ;  /* 0x0000000c1c147810 */ /* 0x000fc40007ffe0ff */
[----:B------:R-:W-:Y:S02]  /*0700*/  IABS R31, R28 ;  /* 0x0000001c001f7213 */ /* 0x000fe40000000000 */
[----:B------:R-:W-:Y:S02]  /*0710*/  IABS R26, R20 ;  /* 0x00000014001a7213 */ /* 0x000fe40000000000 */
[----:B------:R-:W-:Y:S01]  /*0720*/  IABS R33, R2 ;  /* 0x0000000200217213 */ /* 0x000fe20000000000 */
[----:B-1----:R-:W-:Y:S01]  /*0730*/  MUFU.RCP R17, R17 ;  /* 0x0000001100117308 */ /* 0x002fe20000001000 */
[----:B------:R-:W-:Y:S02]  /*0740*/  LOP3.LUT R38, R6, 0x30, RZ, 0xfc, !PT ;  /* 0x0000003006267812 */ /* 0x000fe400078efcff */
[----:B------:R-:W-:-:S03]  /*0750*/  LEA.HI R39, R0, 0x38, RZ, 0x1b ;  /* 0x0000003800277811 */ /* 0x000fc600078fd8ff */
[----:B------:R-:W-:Y:S01]  /*0760*/  IMAD R47, R38, c[0x0][0x188], RZ ;  /* 0x00006200262f7a24 */ /* 0x000fe200078e02ff */
[----:B0-----:R-:W-:Y:S01]  /*0770*/  IADD3 R14, R8, 0xffffffe, RZ ;  /* 0x0ffffffe080e7810 */ /* 0x001fe20007ffe0ff */
[----:B------:R-:W-:Y:S01]  /*0780*/  IMAD R46, R39, c[0x0][0x188], RZ ;  /* 0x00006200272e7a24 */ /* 0x000fe200078e02ff */
[----:B------:R-:W-:Y:S02]  /*0790*/  SHF.R.S32.HI R8, RZ, 0x1f, R43 ;  /* 0x0000001fff087819 */ /* 0x000fe4000001142b */
[----:B------:R0:W1:Y:S02]  /*07a0*/  F2I.FTZ.U32.TRUNC.NTZ R15, R14 ;  /* 0x0000000e000f7305 */ /* 0x000064000021f000 */
[----:B------:R-:W-:Y:S02]  /*07b0*/  LEA.HI R43, R8, R43, RZ, 0x6 ;  /* 0x0000002b082b7211 */ /* 0x000fe400078f30ff */
[----:B------:R-:W-:Y:S02]  /*07c0*/  IADD3 R8, R28, 0x8, RZ ;  /* 0x000000081c087810 */ /* 0x000fe40007ffe0ff */
[----:B------:R-:W-:-:S02]  /*07d0*/  SHF.R.S32.HI R43, RZ, 0x6, R43 ;  /* 0x00000006ff2b7819 */ /* 0x000fc4000001142b */
[----:B------:R-:W-:Y:S01]  /*07e0*/  IABS R27, R8 ;  /* 0x00000008001b7213 */ /* 0x000fe20000000000 */
[----:B0-----:R-:W-:Y:S02]  /*07f0*/  IMAD.MOV.U32 R14, RZ, RZ, RZ ;  /* 0x000000ffff0e7224 */ /* 0x001fe400078e00ff */
[----:B-1----:R-:W-:-:S04]  /*0800*/  IMAD.MOV R11, RZ, RZ, -R15 ;  /* 0x000000ffff0b7224 */ /* 0x002fc800078e0a0f */
[----:B------:R-:W-:-:S04]  /*0810*/  IMAD R11, R11, R10, RZ ;  /* 0x0000000a0b0b7224 */ /* 0x000fc800078e02ff */
[----:B------:R-:W-:Y:S01]  /*0820*/  IMAD.HI.U32 R11, R15, R11, R14 ;  /* 0x0000000b0f0b7227 */ /* 0x000fe200078e000e */
[----:B------:R-:W-:-:S03]  /*0830*/  IADD3 R15, R17, 0xffffffe, RZ ;  /* 0x0ffffffe110f7810 */ /* 0x000fc60007ffe0ff */
[----:B------:R-:W-:Y:S02]  /*0840*/  IMAD.MOV.U32 R14, RZ, RZ, R13 ;  /* 0x000000ffff0e7224 */ /* 0x000fe400078e000d */
[C---:B------:R-:W-:Y:S01]  /*0850*/  IMAD.HI.U32 R17, R11.reuse, R24, RZ ;  /* 0x000000180b117227 */ /* 0x040fe200078e00ff */
[----:B------:R-:W0:Y:S03]  /*0860*/  F2I.FTZ.U32.TRUNC.NTZ R15, R15 ;  /* 0x0000000f000f7305 */ /* 0x000e26000021f000 */
[----:B------:R-:W-:-:S04]  /*0870*/  IMAD.HI.U32 R13, R11, R14, RZ ;  /* 0x0000000e0b0d7227 */ /* 0x000fc800078e00ff */
[----:B------:R-:W-:Y:S02]  /*0880*/  IMAD.MOV R13, RZ, RZ, -R13 ;  /* 0x000000ffff0d7224 */ /* 0x000fe400078e0a0d */
[----:B------:R-:W-:-:S04]  /*0890*/  IMAD.HI.U32 R19, R11, R27, RZ ;  /* 0x0000001b0b137227 */ /* 0x000fc800078e00ff */
[----:B------:R-:W-:Y:S01]  /*08a0*/  IMAD R7, R10, R13, R14 ;  /* 0x0000000d0a077224 */ /* 0x000fe200078e020e */
[----:B------:R-:W-:Y:S01]  /*08b0*/  IADD3 R13, R28, 0x18, RZ ;  /* 0x000000181c0d7810 */ /* 0x000fe20007ffe0ff */
[----:B------:R-:W-:-:S03]  /*08c0*/  IMAD.HI.U32 R14, R11, R23, RZ ;  /* 0x000000170b0e7227 */ /* 0x000fc600078e00ff */
[----:B------:R-:W-:Y:S01]  /*08d0*/  ISETP.GT.U32.AND P1, PT, R10, R7, PT ;  /* 0x000000070a00720c */ /* 0x000fe20003f24070 */
[----:B------:R-:W-:Y:S01]  /*08e0*/  IMAD.MOV R14, RZ, RZ, -R14 ;  /* 0x000000ffff0e7224 */ /* 0x000fe200078e0a0e */
[----:B------:R-:W-:Y:S01]  /*08f0*/  IABS R21, R13 ;  /* 0x0000000d00157213 */ /* 0x000fe20000000000 */
[----:B------:R-:W-:Y:S01]  /*0900*/  IMAD.MOV R25, RZ, RZ, -R17 ;  /* 0x000000ffff197224 */ /* 0x000fe200078e0a11 */
[----:B------:R-:W-:-:S03]  /*0910*/  ISETP.GE.AND P0, PT, R13, RZ, PT ;  /* 0x000000ff0d00720c */ /* 0x000fc60003f06270 */
[----:B------:R-:W-:-:S04]  /*0920*/  IMAD.HI.U32 R13, R11, R21, RZ ;  /* 0x000000150b0d7227 */ /* 0x000fc800078e00ff */
[----:B------:R-:W-:Y:S02]  /*0930*/  IMAD.MOV R22, RZ, RZ, -R13 ;  /* 0x000000ffff167224 */ /* 0x000fe400078e0a0d */
[----:B------:R-:W-:Y:S01]  /*0940*/  @!P1 IMAD.IADD R7, R7, 0x1, -R10 ;  /* 0x0000000107079824 */ /* 0x000fe200078e0a0a */
[----:B------:R-:W-:Y:S01]  /*0950*/  ISETP.GE.AND P1, PT, R28, RZ, PT ;  /* 0x000000ff1c00720c */ /* 0x000fe20003f26270 */
[C---:B------:R-:W-:Y:S02]  /*0960*/  IMAD R17, R10.reuse, R22, R21 ;  /* 0x000000160a117224 */ /* 0x040fe400078e0215 */
[----:B------:R-:W-:Y:S01]  /*0970*/  IMAD.MOV R22, RZ, RZ, -R19 ;  /* 0x000000ffff167224 */ /* 0x000fe200078e0a13 */
[C---:B------:R-:W-:Y:S01]  /*0980*/  ISETP.GT.U32.AND P3, PT, R10.reuse, R7, PT ;  /* 0x000000070a00720c */ /* 0x040fe20003f64070 */
[C---:B------:R-:W-:Y:S01]  /*0990*/  IMAD R19, R10.reuse, R14, R23 ;  /* 0x0000000e0a137224 */ /* 0x040fe200078e0217 */
[----:B------:R-:W-:Y:S01]  /*09a0*/  ISETP.GT.U32.AND P6, PT, R10, R17, PT ;  /* 0x000000110a00720c */ /* 0x000fe20003fc4070 */
[----:B------:R-:W-:-:S03]  /*09b0*/  IMAD.HI.U32 R13, R11, R26, RZ ;  /* 0x0000001a0b0d7227 */ /* 0x000fc600078e00ff */
[C---:B------:R-:W-:Y:S01]  /*09c0*/  ISETP.GT.U32.AND P4, PT, R10.reuse, R19, PT ;  /* 0x000000130a00720c */ /* 0x040fe20003f84070 */
[C---:B------:R-:W-:Y:S02]  /*09d0*/  IMAD R21, R10.reuse, R25, R24 ;  /* 0x000000190a157224 */ /* 0x040fe400078e0218 */
[----:B------:R-:W-:Y:S02]  /*09e0*/  IMAD.MOV R13, RZ, RZ, -R13 ;  /* 0x000000ffff0d7224 */ /* 0x000fe400078e0a0d */
[C---:B------:R-:W-:Y:S01]  /*09f0*/  IMAD R27, R10.reuse, R22, R27 ;  /* 0x000000160a1b7224 */ /* 0x040fe200078e021b */
[C---:B------:R-:W-:Y:S01]  /*0a00*/  ISETP.GT.U32.AND P5, PT, R10.reuse, R21, PT ;  /* 0x000000150a00720c */ /* 0x040fe20003fa4070 */
[----:B------:R-:W-:Y:S01]  /*0a10*/  IMAD R23, R10, R13, R26 ;  /* 0x0000000d0a177224 */ /* 0x000fe200078e021a */
[----:B------:R-:W-:Y:S01]  /*0a20*/  IADD3 R22, R28, 0x4, RZ ;  /* 0x000000041c167810 */ /* 0x000fe20007ffe0ff */
[--C-:B------:R-:W-:Y:S02]  /*0a30*/  @!P3 IMAD.IADD R7, R7, 0x1, -R10.reuse ;  /* 0x000000010707b824 */ /* 0x100fe400078e0a0a */
[----:B0-----:R-:W-:Y:S01]  /*0a40*/  IMAD.MOV R25, RZ, RZ, -R15 ;  /* 0x000000ffff197224 */ /* 0x001fe200078e0a0f */
[----:B------:R-:W-:Y:S01]  /*0a50*/  ISETP.GT.U32.AND P3, PT, R10, R23, PT ;  /* 0x000000170a00720c */ /* 0x000fe20003f64070 */
[----:B------:R-:W-:Y:S01]  /*0a60*/  @!P4 IMAD.IADD R19, R19, 0x1, -R10 ;  /* 0x000000011313c824 */ /* 0x000fe200078e0a0a */
[----:B------:R-:W-:Y:S01]  /*0a70*/  IABS R29, R22 ;  /* 0x00000016001d7213 */ /* 0x000fe20000000000 */
[----:B------:R-:W-:-:S02]  /*0a80*/  IMAD R25, R25, R12, RZ ;  /* 0x0000000c19197224 */ /* 0x000fc400078e02ff */
[----:B------:R-:W-:Y:S02]  /*0a90*/  IMAD.MOV.U32 R14, RZ, RZ, RZ ;  /* 0x000000ffff0e7224 */ /* 0x000fe400078e00ff */
[----:B------:R-:W-:-:S04]  /*0aa0*/  IMAD.HI.U32 R13, R11, R29, RZ ;  /* 0x0000001d0b0d7227 */ /* 0x000fc800078e00ff */
[----:B------:R-:W-:Y:S01]  /*0ab0*/  @!P5 IMAD.IADD R21, R21, 0x1, -R10 ;  /* 0x000000011515d824 */ /* 0x000fe200078e0a0a */
[----:B------:R-:W-:Y:S01]  /*0ac0*/  ISETP.GT.U32.AND P5, PT, R10, R19, PT ;  /* 0x000000130a00720c */ /* 0x000fe20003fa4070 */
[----:B------:R-:W-:-:S04]  /*0ad0*/  IMAD.HI.U32 R14, R15, R25, R14 ;  /* 0x000000190f0e7227 */ /* 0x000fc800078e000e */
[----:B------:R-:W-:Y:S02]  /*0ae0*/  IMAD.MOV R15, RZ, RZ, -R13 ;  /* 0x000000ffff0f7224 */ /* 0x000fe400078e0a0d */
[--C-:B------:R-:W-:Y:S01]  /*0af0*/  @!P6 IMAD.IADD R17, R17, 0x1, -R10.reuse ;  /* 0x000000011111e824 */ /* 0x100fe200078e0a0a */
[C---:B------:R-:W-:Y:S01]  /*0b00*/  ISETP.GT.U32.AND P6, PT, R10.reuse, R27, PT ;  /* 0x0000001b0a00720c */ /* 0x040fe20003fc4070 */
[----:B------:R-:W-:Y:S02]  /*0b10*/  IMAD.MOV.U32 R13, RZ, RZ, R7 ;  /* 0x000000ffff0d7224 */ /* 0x000fe400078e0007 */
[----:B------:R-:W-:Y:S01]  /*0b20*/  @!P3 IMAD.IADD R23, R23, 0x1, -R10 ;  /* 0x000000011717b824 */ /* 0x000fe200078e0a0a */
[C---:B------:R-:W-:Y:S01]  /*0b30*/  ISETP.GT.U32.AND P4, PT, R10.reuse, R17, PT ;  /* 0x000000110a00720c */ /* 0x040fe20003f84070 */
[----:B------:R-:W-:Y:S02]  /*0b40*/  @!P2 IMAD.MOV R13, RZ, RZ, -R13 ;  /* 0x000000ffff0da224 */ /* 0x000fe400078e0a0d */
[C---:B------:R-:W-:Y:S01]  /*0b50*/  IMAD R29, R10.reuse, R15, R29 ;  /* 0x0000000f0a1d7224 */ /* 0x040fe200078e021d */
[----:B------:R-:W-:Y:S01]  /*0b60*/  ISETP.GT.U32.AND P2, PT, R10, R23, PT ;  /* 0x000000170a00720c */ /* 0x000fe20003f44070 */
[----:B------:R-:W-:Y:S01]  /*0b70*/  IMAD.HI.U32 R11, R11, R31, RZ ;  /* 0x0000001f0b0b7227 */ /* 0x000fe200078e00ff */
[----:B------:R-:W-:-:S03]  /*0b80*/  LOP3.LUT R15, R0, 0x7, RZ, 0xc0, !PT ;  /* 0x00000007000f7812 */ /* 0x000fc600078ec0ff */
[--C-:B------:R-:W-:Y:S01]  /*0b90*/  @!P5 IMAD.IADD R19, R19, 0x1, -R10.reuse ;  /* 0x000000011313d824 */ /* 0x100fe200078e0a0a */
[C---:B------:R-:W-:Y:S01]  /*0ba0*/  ISETP.GT.U32.AND P5, PT, R10.reuse, R29, PT ;  /* 0x0000001d0a00720c */ /* 0x040fe20003fa4070 */
[----:B------:R-:W-:Y:S02]  /*0bb0*/  IMAD.MOV R11, RZ, RZ, -R11 ;  /* 0x000000ffff0b7224 */ /* 0x000fe400078e0a0b */
[--C-:B------:R-:W-:Y:S01]  /*0bc0*/  @!P6 IMAD.IADD R27, R27, 0x1, -R10.reuse ;  /* 0x000000011b1be824 */ /* 0x100fe200078e0a0a */
[C---:B------:R-:W-:Y:S01]  /*0bd0*/  ISETP.GT.U32.AND P6, PT, R10.reuse, R21, PT ;  /* 0x000000150a00720c */ /* 0x040fe20003fc4070 */
[C---:B------:R-:W-:Y:S02]  /*0be0*/  IMAD R31, R10.reuse, R11, R31 ;  /* 0x0000000b0a1f7224 */ /* 0x040fe400078e021f */
[----:B------:R-:W-:Y:S01]  /*0bf0*/  @!P2 IMAD.IADD R23, R23, 0x1, -R10 ;  /* 0x000000011717a824 */ /* 0x000fe200078e0a0a */
[----:B------:R-:W-:Y:S01]  /*0c00*/  ISETP.GT.U32.AND P3, PT, R10, R27, PT ;  /* 0x0000001b0a00720c */ /* 0x000fe20003f64070 */
[----:B------:R-:W-:Y:S01]  /*0c10*/  IMAD.HI.U32 R14, R14, R33, RZ ;  /* 0x000000210e0e7227 */ /* 0x000fe200078e00ff */
[----:B------:R-:W-:-:S03]  /*0c20*/  ISETP.GT.U32.AND P2, PT, R10, R31, PT ;  /* 0x0000001f0a00720c */ /* 0x000fc60003f44070 */
[--C-:B------:R-:W-:Y:S01]  /*0c30*/  @!P4 IMAD.IADD R17, R17, 0x1, -R10.reuse ;  /* 0x000000011111c824 */ /* 0x100fe200078e0a0a */
[----:B------:R-:W-:Y:S01]  /*0c40*/  ISETP.GE.AND P4, PT, R16, RZ, PT ;  /* 0x000000ff1000720c */ /* 0x000fe20003f86270 */
[----:B------:R-:W-:Y:S01]  /*0c50*/  @!P5 IMAD.IADD R29, R29, 0x1, -R10 ;  /* 0x000000011d1dd824 */ /* 0x000fe200078e0a0a */
[----:B------:R-:W-:Y:S01]  /*0c60*/  ISETP.GE.AND P5, PT, R20, RZ, PT ;  /* 0x000000ff1400720c */ /* 0x000fe20003fa6270 */
[----:B------:R-:W-:Y:S02]  /*0c70*/  IMAD.MOV R14, RZ, RZ, -R14 ;  /* 0x000000ffff0e7224 */ /* 0x000fe400078e0a0e */
[----:B------:R-:W-:Y:S01]  /*0c80*/  @!P0 IMAD.MOV R17, RZ, RZ, -R17 ;  /* 0x000000ffff118224 */ /* 0x000fe200078e0a11 */
[----:B------:R-:W-:Y:S01]  /*0c90*/  ISETP.GT.U32.AND P0, PT, R10, R29, PT ;  /* 0x0000001d0a00720c */ /* 0x000fe20003f04070 */
[----:B------:R-:W-:Y:S01]  /*0ca0*/  IMAD R33, R12, R14, R33 ;  /* 0x0000000e0c217224 */ /* 0x000fe200078e0221 */
[----:B------:R-:W-:Y:S01]  /*0cb0*/  SHF.R.U32.HI R14, RZ, 0x2, R0 ;  /* 0x00000002ff0e7819 */ /* 0x000fe20000011600 */
[----:B------:R-:W-:-:S02]  /*0cc0*/  @!P3 IMAD.IADD R27, R27, 0x1, -R10 ;  /* 0x000000011b1bb824 */ /* 0x000fc400078e0a0a */
[--C-:B------:R-:W-:Y:S01]  /*0cd0*/  @!P2 IMAD.IADD R31, R31, 0x1, -R10.reuse ;  /* 0x000000011f1fa824 */ /* 0x100fe200078e0a0a */
[----:B------:R-:W-:Y:S01]  /*0ce0*/  ISETP.GT.U32.AND P3, PT, R12, R33, PT ;  /* 0x000000210c00720c */ /* 0x000fe20003f64070 */
[----:B------:R-:W-:Y:S02]  /*0cf0*/  IMAD.SHL.U32 R11, R0, 0x2, RZ ;  /* 0x00000002000b7824 */ /* 0x000fe400078e00ff */
[--C-:B------:R-:W-:Y:S01]  /*0d00*/  @!P6 IMAD.IADD R21, R21, 0x1, -R10.reuse ;  /* 0x000000011515e824 */ /* 0x100fe200078e0a0a */
[----:B------:R-:W-:Y:S01]  /*0d10*/  ISETP.GT.U32.AND P2, PT, R10, R31, PT ;  /* 0x0000001f0a00720c */ /* 0x000fe20003f44070 */
[----:B------:R-:W-:Y:S01]  /*0d20*/  @!P4 IMAD.MOV R19, RZ, RZ, -R19 ;  /* 0x000000ffff13c224 */ /* 0x000fe200078e0a13 */
[----:B------:R-:W-:Y:S01]  /*0d30*/  LOP3.LUT R7, R11, 0x10, RZ, 0xc0, !PT ;  /* 0x000000100b077812 */ /* 0x000fe200078ec0ff */
[----:B------:R-:W-:Y:S01]  /*0d40*/  @!P0 IMAD.IADD R29, R29, 0x1, -R10 ;  /* 0x000000011d1d8824 */ /* 0x000fe200078e0a0a */
[----:B------:R-:W-:Y:S02]  /*0d50*/  ISETP.GE.AND P0, PT, R8, RZ, PT ;  /* 0x000000ff0800720c */ /* 0x000fe40003f06270 */
[----:B------:R-:W-:Y:S01]  /*0d60*/  LOP3.LUT R25, R7, 0x20, R14, 0xf8, !PT ;  /* 0x0000002007197812 */ /* 0x000fe200078ef80e */
[----:B------:R-:W-:Y:S01]  /*0d70*/  IMAD.SHL.U32 R7, R0, 0x20, RZ ;  /* 0x0000002000077824 */ /* 0x000fe200078e00ff */
[----:B------:R-:W-:Y:S01]  /*0d80*/  ISETP.GE.AND P6, PT, R18, RZ, PT ;  /* 0x000000ff1200720c */ /* 0x000fe20003fc6270 */
[----:B------:R-:W-:-:S02]  /*0d90*/  @!P3 IMAD.IADD R33, R33, 0x1, -R12 ;  /* 0x000000012121b824 */ /* 0x000fc400078e0a0c */
[----:B------:R-:W-:Y:S01]  /*0da0*/  IMAD.SHL.U32 R14, R0, 0x8, RZ ;  /* 0x00000008000e7824 */ /* 0x000fe200078e00ff */
[----:B------:R-:W-:Y:S01]  /*0db0*/  LOP3.LUT R18, R7, 0xc00, RZ, 0xc0, !PT ;  /* 0x00000c0007127812 */ /* 0x000fe200078ec0ff */
[----:B------:R-:W-:Y:S01]  /*0dc0*/  @!P2 IMAD.IADD R31, R31, 0x1, -R10 ;  /* 0x000000011f1fa824 */ /* 0x000fe200078e0a0a */
[----:B------:R-:W-:Y:S02]  /*0dd0*/  ISETP.GT.U32.AND P3, PT, R12, R33, PT ;  /* 0x000000210c00720c */ /* 0x000fe40003f64070 */
[----:B------:R-:W-:Y:S01]  /*0de0*/  LOP3.LUT R16, R14, 0x30, RZ, 0xc0, !PT ;  /* 0x000000300e107812 */ /* 0x000fe200078ec0ff */
[C---:B------:R-:W-:Y:S01]  /*0df0*/  IMAD R18, R15.reuse, 0x10, R18 ;  /* 0x000000100f127824 */ /* 0x040fe200078e0212 */
[----:B------:R-:W-:Y:S01]  /*0e00*/  ISETP.GE.AND P2, PT, R22, RZ, PT ;  /* 0x000000ff1600720c */ /* 0x000fe20003f46270 */
[----:B------:R-:W-:Y:S01]  /*0e10*/  @!P1 IMAD.MOV R31, RZ, RZ, -R31 ;  /* 0x000000ffff1f9224 */ /* 0x000fe200078e0a1f */
[----:B------:R-:W-:Y:S01]  /*0e20*/  ISETP.GE.AND P1, PT, R2, RZ, PT ;  /* 0x000000ff0200720c */ /* 0x000fe20003f26270 */
[----:B------:R-:W-:Y:S01]  /*0e30*/  @!P0 IMAD.MOV R27, RZ, RZ, -R27 ;  /* 0x000000ffff1b8224 */ /* 0x000fe200078e0a1b */
[----:B------:R-:W-:Y:S01]  /*0e40*/  ISETP.NE.AND P0, PT, RZ, c[0x0][0x178], PT ;  /* 0x00005e00ff007a0c */ /* 0x000fe20003f05270 */
[----:B------:R-:W-:Y:S01]  /*0e50*/  IMAD R16, R15, 0x40, R16 ;  /* 0x000000400f107824 */ /* 0x000fe200078e0210 */
[----:B------:R-:W-:-:S02]  /*0e60*/  LOP3.LUT R18, R18, 0x30, R11, 0x78, !PT ;  /* 0x0000003012127812 */ /* 0x000fc400078e780b */
[----:B------:R-:W-:Y:S01]  /*0e70*/  SHF.R.U32.HI R14, RZ, 0x2, R3 ;  /* 0x00000002ff0e7819 */ /* 0x000fe20000011603 */
[----:B------:R-:W-:Y:S01]  /*0e80*/  @!P3 IMAD.IADD R33, R33, 0x1, -R12 ;  /* 0x000000012121b824 */ /* 0x000fe200078e0a0c */
[----:B------:R-:W-:Y:S01]  /*0e90*/  LOP3.LUT R16, R16, R25, RZ, 0x3c, !PT ;  /* 0x0000001910107212 */ /* 0x000fe200078e3cff */
[----:B------:R-:W-:Y:S01]  /*0ea0*/  IMAD R10, R15, 0x80, R18 ;  /* 0x000000800f0a7824 */ /* 0x000fe200078e0212 */
[----:B------:R-:W-:Y:S01]  /*0eb0*/  ISETP.NE.AND P3, PT, RZ, c[0x0][0x17c], PT ;  /* 0x00005f00ff007a0c */ /* 0x000fe20003f65270 */
[----:B------:R-:W-:Y:S01]  /*0ec0*/  IMAD.MOV.U32 R15, RZ, RZ, R21 ;  /* 0x000000ffff0f7224 */ /* 0x000fe200078e0015 */
[----:B------:R-:W-:Y:S01]  /*0ed0*/  LOP3.LUT R12, RZ, c[0x0][0x17c], RZ, 0x33, !PT ;  /* 0x00005f00ff0c7a12 */ /* 0x000fe200078e33ff */
[----:B------:R-:W-:Y:S01]  /*0ee0*/  IMAD.MOV.U32 R25, RZ, RZ, R23 ;  /* 0x000000ffff197224 */ /* 0x000fe200078e0017 */
[----:B------:R-:W-:Y:S01]  /*0ef0*/  LOP3.LUT R8, R14, 0x1fe, R11, 0x78, !PT ;  /* 0x000001fe0e087812 */ /* 0x000fe200078e780b */
[----:B------:R-:W-:Y:S01]  /*0f00*/  @!P1 IMAD.MOV R33, RZ, RZ, -R33 ;  /* 0x000000ffff219224 */ /* 0x000fe200078e0a21 */
[C---:B------:R-:W-:Y:S01]  /*0f10*/  SEL R20, R12.reuse, R13, !P3 ;  /* 0x0000000d0c147207 */ /* 0x040fe20005800000 */
[----:B------:R-:W-:Y:S01]  /*0f20*/  @!P6 IMAD.MOV R15, RZ, RZ, -R15 ;  /* 0x000000ffff0fe224 */ /* 0x000fe200078e0a0f */
[----:B------:R-:W-:Y:S01]  /*0f30*/  @!P0 LOP3.LUT R33, RZ, c[0x0][0x178], RZ, 0x33, !PT ;  /* 0x00005e00ff218a12 */ /* 0x000fe200078e33ff */
[----:B------:R-:W-:Y:S01]  /*0f40*/  @!P5 IMAD.MOV R25, RZ, RZ, -R25 ;  /* 0x000000ffff19d224 */ /* 0x000fe200078e0a19 */
[C---:B------:R-:W-:Y:S01]  /*0f50*/  SEL R21, R12.reuse, R17, !P3 ;  /* 0x000000110c157207 */ /* 0x040fe20005800000 */
[----:B------:R-:W-:Y:S01]  /*0f60*/  @!P2 IMAD.MOV R29, RZ, RZ, -R29 ;  /* 0x000000ffff1da224 */ /* 0x000fe200078e0a1d */
[----:B------:R-:W-:Y:S01]  /*0f70*/  SEL R22, R12, R19, !P3 ;  /* 0x000000130c167207 */ /* 0x000fe20005800000 */
[----:B------:R-:W-:Y:S01]  /*0f80*/  IMAD R20, R20, c[0x0][0x190], RZ ;  /* 0x0000640014147a24 */ /* 0x000fe200078e02ff */
[C---:B------:R-:W-:Y:S01]  /*0f90*/  SEL R23, R12.reuse, R15, !P3 ;  /* 0x0000000f0c177207 */ /* 0x040fe20005800000 */
[----:B------:R-:W-:Y:S01]  /*0fa0*/  IMAD R33, R33, c[0x0][0x184], RZ ;  /* 0x0000610021217a24 */ /* 0x000fe200078e02ff */
[C---:B------:R-:W-:Y:S01]  /*0fb0*/  SEL R25, R12.reuse, R25, !P3 ;  /* 0x000000190c197207 */ /* 0x040fe20005800000 */
[----:B------:R-:W-:Y:S01]  /*0fc0*/  IMAD R21, R21, c[0x0][0x190], RZ ;  /* 0x0000640015157a24 */ /* 0x000fe200078e02ff */
[----:B------:R-:W-:Y:S01]  /*0fd0*/  SEL R27, R12, R27, !P3 ;  /* 0x0000001b0c1b7207 */ /* 0x000fe20005800000 */
[----:B------:R-:W-:Y:S01]  /*0fe0*/  IMAD R22, R22, c[0x0][0x190], RZ ;  /* 0x0000640016167a24 */ /* 0x000fe200078e02ff */
[C---:B------:R-:W-:Y:S01]  /*0ff0*/  SEL R29, R12.reuse, R29, !P3 ;  /* 0x0000001d0c1d7207 */ /* 0x040fe20005800000 */
[----:B------:R-:W-:Y:S01]  /*1000*/  IMAD R23, R23, c[0x0][0x190], RZ ;  /* 0x0000640017177a24 */ /* 0x000fe200078e02ff */
[----:B------:R-:W-:Y:S01]  /*1010*/  SEL R31, R12, R31, !P3 ;  /* 0x0000001f0c1f7207 */ /* 0x000fe20005800000 */
[----:B------:R-:W-:Y:S01]  /*1020*/  IMAD R25, R25, c[0x0][0x190], RZ ;  /* 0x0000640019197a24 */ /* 0x000fe200078e02ff */
[----:B------:R-:W-:Y:S01]  /*1030*/  LEA R64, P6, R33, c[0x0][0x160], 0x1 ;  /* 0x0000580021407a11 */ /* 0x000fe200078c08ff */
[----:B------:R-:W-:Y:S01]  /*1040*/  IMAD R27, R27, c[0x0][0x190], RZ ;  /* 0x000064001b1b7a24 */ /* 0x000fe200078e02ff */
[----:B------:R-:W-:Y:S01]  /*1050*/  LEA R62, P0, R20, c[0x0][0x168], 0x1 ;  /* 0x00005a00143e7a11 */ /* 0x000fe200078008ff */
[----:B------:R-:W-:Y:S01]  /*1060*/  IMAD R29, R29, c[0x0][0x190], RZ ;  /* 0x000064001d1d7a24 */ /* 0x000fe200078e02ff */
[----:B------:R-:W-:Y:S01]  /*1070*/  LOP3.LUT R11, R7, 0x200, RZ, 0xc0, !PT ;  /* 0x00000200070b7812 */ /* 0x000fe200078ec0ff */
[----:B------:R-:W-:Y:S01]  /*1080*/  IMAD R31, R31, c[0x0][0x190], RZ ;  /* 0x000064001f1f7a24 */ /* 0x000fe200078e02ff */
[C---:B------:R-:W-:Y:S01]  /*1090*/  LOP3.LUT R12, R6.reuse, 0x8, RZ, 0xfc, !PT ;  /* 0x00000008060c7812 */ /* 0x040fe200078efcff */
[----:B------:R-:W-:Y:S01]  /*10a0*/  CS2R R18, SRZ ;  /* 0x0000000000127805 */ /* 0x000fe2000001ff00 */
[C---:B------:R-:W-:Y:S01]  /*10b0*/  LOP3.LUT R13, R6.reuse, 0x10, RZ, 0xfc, !PT ;  /* 0x00000010060d7812 */ /* 0x040fe200078efcff */
[----:B------:R-:W-:Y:S01]  /*10c0*/  IMAD.IADD R11, R11, 0x1, R16 ;  /* 0x000000010b0b7824 */ /* 0x000fe200078e0210 */
[C---:B------:R-:W-:Y:S01]  /*10d0*/  LOP3.LUT R14, R6.reuse, 0x20, RZ, 0xfc, !PT ;  /* 0x00000020060e7812 */ /* 0x040fe200078efcff */
[----:B------:R-:W-:Y:S01]  /*10e0*/  CS2R R16, SRZ ;  /* 0x0000000000107805 */ /* 0x000fe2000001ff00 */
[----:B------:R-:W-:Y:S01]  /*10f0*/  LOP3.LUT R15, R6, 0x28, RZ, 0xfc, !PT ;  /* 0x00000028060f7812 */ /* 0x000fe200078efcff */
[----:B------:R-:W-:Y:S01]  /*1100*/  IMAD R50, R13, c[0x0][0x188], RZ ;  /* 0x000062000d327a24 */ /* 0x000fe200078e02ff */
[----:B------:R-:W-:Y:S01]  /*1110*/  LEA.HI.X.SX32 R65, R33, c[0x0][0x164], 0x1, P6 ;  /* 0x0000590021417a11 */ /* 0x000fe200030f0eff */
[----:B------:R-:W-:Y:S01]  /*1120*/  IMAD R49, R14, c[0x0][0x188], RZ ;  /* 0x000062000e317a24 */ /* 0x000fe200078e02ff */
[----:B------:R-:W-:Y:S01]  /*1130*/  LEA.HI.X.SX32 R63, R20, c[0x0][0x16c], 0x1, P0 ;  /* 0x00005b00143f7a11 */ /* 0x000fe200000f0eff */
[----:B------:R-:W-:Y:S01]  /*1140*/  IMAD R48, R15, c[0x0][0x188], RZ ;  /* 0x000062000f307a24 */ /* 0x000fe200078e02ff */
[----:B------:R-:W-:Y:S01]  /*1150*/  LEA R60, P1, R21, c[0x0][0x168], 0x1 ;  /* 0x00005a00153c7a11 */ /* 0x000fe200078208ff */
[----:B------:R-:W-:Y:S01]  /*1160*/  IMAD R51, R12, c[0x0][0x188], RZ ;  /* 0x000062000c337a24 */ /* 0x000fe200078e02ff */
[----:B------:R-:W-:-:S02]  /*1170*/  LEA R58, P2, R22, c[0x0][0x168], 0x1 ;  /* 0x00005a00163a7a11 */ /* 0x000fc400078408ff */
[----:B------:R-:W-:Y:S02]  /*1180*/  LEA R56, P3, R23, c[0x0][0x168], 0x1 ;  /* 0x00005a0017387a11 */ /* 0x000fe400078608ff */
[----:B------:R-:W-:Y:S02]  /*1190*/  LEA R54, P4, R25, c[0x0][0x168], 0x1 ;  /* 0x00005a0019367a11 */ /* 0x000fe400078808ff */
[----:B------:R-:W-:Y:S02]  /*11a0*/  LEA R66, P5, R27, c[0x0][0x168], 0x1 ;  /* 0x00005a001b427a11 */ /* 0x000fe400078a08ff */
[----:B------:R-:W-:Y:S02]  /*11b0*/  LEA R34, P6, R29, c[0x0][0x168], 0x1 ;  /* 0x00005a001d227a11 */ /* 0x000fe400078c08ff */
[----:B------:R-:W-:Y:S02]  /*11c0*/  LEA R32, P0, R31, c[0x0][0x168], 0x1 ;  /* 0x00005a001f207a11 */ /* 0x000fe400078008ff */
[----:B------:R-:W-:-:S02]  /*11d0*/  LOP3.LUT R52, R8, 0x40, RZ, 0x3c, !PT ;  /* 0x0000004008347812 */ /* 0x000fc400078e3cff */
[----:B------:R-:W-:Y:S02]  /*11e0*/  LOP3.LUT R53, R10, 0x40, RZ, 0x3c, !PT ;  /* 0x000000400a357812 */ /* 0x000fe400078e3cff */
[----:B------:R-:W-:Y:S02]  /*11f0*/  LEA.HI.X.SX32 R61, R21, c[0x0][0x16c], 0x1, P1 ;  /* 0x00005b00153d7a11 */ /* 0x000fe400008f0eff */
[----:B------:R-:W-:Y:S02]  /*1200*/  LEA.HI.X.SX32 R59, R22, c[0x0][0x16c], 0x1, P2 ;  /* 0x00005b00163b7a11 */ /* 0x000fe400010f0eff */
[----:B------:R-:W-:Y:S02]  /*1210*/  LEA.HI.X.SX32 R57, R23, c[0x0][0x16c], 0x1, P3 ;  /* 0x00005b0017397a11 */ /* 0x000fe400018f0eff */
[----:B------:R-:W-:Y:S02]  /*1220*/  LEA.HI.X.SX32 R55, R25, c[0x0][0x16c], 0x1, P4 ;  /* 0x00005b0019377a11 */ /* 0x000fe400020f0eff */
[----:B------:R-:W-:-:S02]  /*1230*/  LEA.HI.X.SX32 R37, R27, c[0x0][0x16c], 0x1, P5 ;  /* 0x00005b001b257a11 */ /* 0x000fc400028f0eff */
[----:B------:R-:W-:Y:S02]  /*1240*/  LEA.HI.X.SX32 R35, R29, c[0x0][0x16c], 0x1, P6 ;  /* 0x00005b001d237a11 */ /* 0x000fe400030f0eff */
[----:B------:R-:W-:Y:S02]  /*1250*/  LEA.HI.X.SX32 R33, R31, c[0x0][0x16c], 0x1, P0 ;  /* 0x00005b001f217a11 */ /* 0x000fe400000f0eff */
.L_x_1:
[----:B------:R-:W-:Y:S02]  /*1260*/  ISETP.GE.AND P1, PT, R12, UR4, PT ;  /* 0x000000040c007c0c */ /* 0x000fe4000bf26270 */
[----:B------:R-:W-:Y:S01]  /*1270*/  ISETP.GE.AND P0, PT, R6, UR4, PT ;  /* 0x0000000406007c0c */ /* 0x000fe2000bf06270 */
[----:B------:R-:W-:Y:S01]  /*1280*/  IMAD.WIDE R20, R51, 0x2, R64 ;  /* 0x0000000233147825 */ /* 0x000fe200078e0240 */
[----:B------:R-:W-:Y:S02]  /*1290*/  PRMT R30, RZ, 0x7610, R30 ;  /* 0x00007610ff1e7816 */ /* 0x000fe4000000001e */
[----:B------:R-:W-:Y:S01]  /*12a0*/  PRMT R36, RZ, 0x7610, R36 ;  /* 0x00007610ff247816 */ /* 0x000fe20000000024 */
[----:B------:R-:W-:-:S06]  /*12b0*/  IMAD.WIDE R24, R42, 0x2, R64 ;  /* 0x000000022a187825 */ /* 0x000fcc00078e0240 */
[----:B------:R0:W2:Y:S01]  /*12c0*/  @!P1 LDG.E.U16 R30, [R20.64] ;  /* 0x00000006141e9981 */ /* 0x0000a2000c1e1500 */
[----:B------:R-:W-:-:S03]  /*12d0*/  ISETP.GE.AND P1, PT, R4, UR4, PT ;  /* 0x0000000404007c0c */ /* 0x000fc6000bf26270 */
[----:B------:R1:W3:Y:S01]  /*12e0*/  @!P0 LDG.E.U16 R36, [R24.64] ;  /* 0x0000000618248981 */ /* 0x0002e2000c1e1500 */
[----:B------:R-:W-:Y:S01]  /*12f0*/  PRMT R73, RZ, 0x7610, R73 ;  /* 0x00007610ff497816 */ /* 0x000fe20000000049 */
[----:B------:R-:W-:Y:S01]  /*1300*/  IMAD.WIDE R22, R40, 0x2, R64 ;  /* 0x0000000228167825 */ /* 0x000fe200078e0240 */
[----:B------:R-:W-:-:S07]  /*1310*/  ISETP.GE.AND P0, PT, R13, UR4, PT ;  /* 0x000000040d007c0c */ /* 0x000fce000bf06270 */
[----:B------:R4:W5:Y:S01]  /*1320*/  @!P1 LDG.E.U16 R73, [R22.64] ;  /* 0x0000000616499981 */ /* 0x000962000c1e1500 */
[----:B------:R-:W-:Y:S01]  /*1330*/  PRMT R28, RZ, 0x7610, R28 ;  /* 0x00007610ff1c7816 */ /* 0x000fe2000000001c */
[----:B------:R-:W-:Y:S01]  /*1340*/  IMAD.WIDE R26, R50, 0x2, R64 ;  /* 0x00000002321a7825 */ /* 0x000fe200078e0240 */
[----:B------:R-:W-:-:S04]  /*1350*/  ISETP.GE.AND P1, PT, R15, UR4, PT ;  /* 0x000000040f007c0c */ /* 0x000fc8000bf26270 */
[----:B------:R4:W2:Y:S01]  /*1360*/  @!P0 LDG.E.U16 R28, [R26.64] ;  /* 0x000000061a1c8981 */ /* 0x0008a2000c1e1500 */
[----:B------:R-:W-:Y:S01]  /*1370*/  ISETP.GE.AND P0, PT, R14, UR4, PT ;  /* 0x000000040e007c0c */ /* 0x000fe2000bf06270 */
[----:B-1----:R-:W-:Y:S01]  /*1380*/  IMAD.WIDE R24, R49, 0x2, R64 ;  /* 0x0000000231187825 */ /* 0x002fe200078e0240 */
[----:B------:R-:W-:Y:S02]  /*1390*/  PRMT R69, RZ, 0x7610, R69 ;  /* 0x00007610ff457816 */ /* 0x000fe40000000045 */
[----:B------:R-:W-:Y:S01]  /*13a0*/  PRMT R31, RZ, 0x7610, R31 ;  /* 0x00007610ff1f7816 */ /* 0x000fe2000000001f */
[----:B0-----:R-:W-:-:S05]  /*13b0*/  IMAD.WIDE R20, R48, 0x2, R64 ;  /* 0x0000000230147825 */ /* 0x001fca00078e0240 */
[----:B------:R0:W2:Y:S01]  /*13c0*/  @!P1 LDG.E.U16 R31, [R20.64] ;  /* 0x00000006141f9981 */ /* 0x0000a2000c1e1500 */
[----:B------:R-:W-:-:S03]  /*13d0*/  ISETP.GE.AND P1, PT, R39, UR4, PT ;  /* 0x0000000427007c0c */ /* 0x000fc6000bf26270 */
[----:B------:R1:W2:Y:S01]  /*13e0*/  @!P0 LDG.E.U16 R69, [R24.64] ;  /* 0x0000000618458981 */ /* 0x0002a2000c1e1500 */
[----:B------:R-:W-:Y:S01]  /*13f0*/  ISETP.GE.AND P0, PT, R38, UR4, PT ;  /* 0x0000000426007c0c */ /* 0x000fe2000bf06270 */
[----:B----4-:R-:W-:Y:S01]  /*1400*/  IMAD.WIDE R22, R47, 0x2, R64 ;  /* 0x000000022f167825 */ /* 0x010fe200078e0240 */
[----:B------:R-:W-:Y:S02]  /*1410*/  PRMT R29, RZ, 0x7610, R29 ;  /* 0x00007610ff1d7816 */ /* 0x000fe4000000001d */
[----:B------:R-:W-:Y:S01]  /*1420*/  PRMT R67, RZ, 0x7610, R67 ;  /* 0x00007610ff437816 */ /* 0x000fe20000000043 */
[----:B------:R-:W-:-:S05]  /*1430*/  IMAD.WIDE R26, R46, 0x2, R64 ;  /* 0x000000022e1a7825 */ /* 0x000fca00078e0240 */
[----:B------:R-:W4:Y:S04]  /*1440*/  @!P1 LDG.E.U16 R67, [R26.64] ;  /* 0x000000061a439981 */ /* 0x000f28000c1e1500 */
[----:B------:R0:W4:Y:S04]  /*1450*/  @!P0 LDG.E.U16 R29, [R22.64] ;  /* 0x00000006161d8981 */ /* 0x000128000c1e1500 */
[----:B------:R-:W-:Y:S01]  /*1460*/  BAR.SYNC.DEFER_BLOCKING 0x0 ;  /* 0x0000000000007b1d */ /* 0x000fe20000010000 */
[----:B------:R-:W-:Y:S01]  /*1470*/  ISETP.GE.AND P0, PT, R5, UR4, PT ;  /* 0x0000000405007c0c */ /* 0x000fe2000bf06270 */
[----:B-1----:R-:W-:Y:S01]  /*1480*/  IMAD.WIDE R24, R41, 0x2, R32 ;  /* 0x0000000229187825 */ /* 0x002fe200078e0220 */
[----:B------:R-:W-:-:S02]  /*1490*/  PRMT R71, RZ, 0x7610, R71 ;  /* 0x00007610ff477816 */ /* 0x000fc40000000047 */
[----:B------:R-:W-:Y:S01]  /*14a0*/  PRMT R75, RZ, 0x7610, R75 ;  /* 0x00007610ff4b7816 */ /* 0x000fe2000000004b */
[C---:B0-----:R-:W-:Y:S01]  /*14b0*/  IMAD.WIDE R22, R41.reuse, 0x2, R34 ;  /* 0x0000000229167825 */ /* 0x041fe200078e0222 */
[----:B------:R-:W-:Y:S02]  /*14c0*/  PRMT R77, RZ, 0x7610, R77 ;  /* 0x00007610ff4d7816 */ /* 0x000fe4000000004d */
[----:B------:R-:W-:Y:S02]  /*14d0*/  PRMT R68, RZ, 0x7610, R68 ;  /* 0x00007610ff447816 */ /* 0x000fe40000000044 */
[----:B------:R-:W-:Y:S02]  /*14e0*/  PRMT R72, RZ, 0x7610, R72 ;  /* 0x00007610ff487816 */ /* 0x000fe40000000048 */
[----:B------:R-:W-:Y:S01]  /*14f0*/  PRMT R70, RZ, 0x7610, R70 ;  /* 0x00007610ff467816 */ /* 0x000fe20000000046 */
[----:B------:R0:W4:Y:S04]  /*1500*/  @!P0 LDG.E.U16 R71, [R24.64] ;  /* 0x0000000618478981 */ /* 0x000128000c1e1500 */
[----:B------:R1:W4:Y:S01]  /*1510*/  @!P0 LDG.E.U16 R75, [R22.64] ;  /* 0x00000006164b8981 */ /* 0x000322000c1e1500 */
[----:B0-----:R-:W-:-:S04]  /*1520*/  IMAD.WIDE R24, R41, 0x2, R54 ;  /* 0x0000000229187825 */ /* 0x001fc800078e0236 */
[----:B-1----:R-:W-:-:S05]  /*1530*/  IMAD.WIDE R22, R41, 0x2, R56 ;  /* 0x0000000229167825 */ /* 0x002fca00078e0238 */
[----:B------:R0:W4:Y:S02]  /*1540*/  @!P0 LDG.E.U16 R68, [R22.64] ;  /* 0x0000000616448981 */ /* 0x000124000c1e1500 */
[----:B0-----:R-:W-:Y:S02]  /*1550*/  IMAD.WIDE R22, R41, 0x2, R62 ;  /* 0x0000000229167825 */ /* 0x001fe400078e023e */
[----:B---3--:R0:W-:Y:S02]  /*1560*/  STS.U16 [R8], R36 ;  /* 0x0000002408007388 */ /* 0x0081e40000000400 */
[--C-:B0-----:R-:W-:Y:S01]  /*1570*/  IMAD.MOV.U32 R36, RZ, RZ, R66.reuse ;  /* 0x000000ffff247224 */ /* 0x101fe200078e0042 */
[----:B------:R-:W-:-:S03]  /*1580*/  PRMT R66, RZ, 0x7610, R66 ;  /* 0x00007610ff427816 */ /* 0x000fc60000000042 */
[C---:B------:R-:W-:Y:S01]  /*1590*/  IMAD.WIDE R20, R41.reuse, 0x2, R36 ;  /* 0x0000000229147825 */ /* 0x040fe200078e0224 */
[----:B-----5:R0:W-:Y:S04]  /*15a0*/  STS.U16 [R8+0x600], R73 ;  /* 0x0006004908007388 */ /* 0x0201e80000000400 */
[----:B------:R1:W3:Y:S04]  /*15b0*/  @!P0 LDG.E.U16 R66, [R24.64] ;  /* 0x0000000618428981 */ /* 0x0002e8000c1e1500 */
[----:B------:R5:W3:Y:S01]  /*15c0*/  @!P0 LDG.E.U16 R77, [R20.64] ;  /* 0x00000006144d8981 */ /* 0x000ae2000c1e1500 */
[----:B0-----:R-:W-:Y:S01]  /*15d0*/  PRMT R73, RZ, 0x7610, R73 ;  /* 0x00007610ff497816 */ /* 0x001fe20000000049 */
[----:B-1----:R-:W-:-:S05]  /*15e0*/  IMAD.WIDE R24, R41, 0x2, R60 ;  /* 0x0000000229187825 */ /* 0x002fca00078e023c */
[----:B------:R-:W3:Y:S01]  /*15f0*/  @!P0 LDG.E.U16 R73, [R22.64] ;  /* 0x0000000616498981 */ /* 0x000ee2000c1e1500 */
[----:B-----5:R-:W-:-:S03]  /*1600*/  IMAD.WIDE R20, R41, 0x2, R58 ;  /* 0x0000000229147825 */ /* 0x020fc600078e023a */
[----:B------:R-:W5:Y:S04]  /*1610*/  @!P0 LDG.E.U16 R72, [R24.64] ;  /* 0x0000000618488981 */ /* 0x000f68000c1e1500 */
[----:B------:R-:W5:Y:S04]  /*1620*/  @!P0 LDG.E.U16 R70, [R20.64] ;  /* 0x0000000614468981 */ /* 0x000f68000c1e1500 */
[----:B--2---:R-:W-:Y:S04]  /*1630*/  STS.U16 [R8+0x200], R30 ;  /* 0x0002001e08007388 */ /* 0x004fe80000000400 */
[----:B------:R-:W-:Y:S04]  /*1640*/  STS.U16 [R8+0x400], R28 ;  /* 0x0004001c08007388 */ /* 0x000fe80000000400 */
[----:B------:R-:W-:Y:S04]  /*1650*/  STS.U16 [R8+0x800], R69 ;  /* 0x0008004508007388 */ /* 0x000fe80000000400 */
[----:B------:R-:W-:Y:S04]  /*1660*/  STS.U16 [R8+0xa00], R31 ;  /* 0x000a001f08007388 */ /* 0x000fe80000000400 */
[----:B----4-:R-:W-:Y:S04]  /*1670*/  STS.U16 [R8+0xc00], R29 ;  /* 0x000c001d08007388 */ /* 0x010fe80000000400 */
[----:B------:R-:W-:Y:S04]  /*1680*/  STS.U16 [R8+0xe00], R67 ;  /* 0x000e004308007388 */ /* 0x000fe80000000400 */
[----:B------:R-:W-:Y:S04]  /*1690*/  STS.U16 [R8+0x1000], R71 ;  /* 0x0010004708007388 */ /* 0x000fe80000000400 */
[----:B------:R-:W-:Y:S01]  /*16a0*/  STS.U16 [R8+0x1800], R68 ;  /* 0x0018004408007388 */ /* 0x000fe20000000400 */
[----:B------:R-:W-:-:S04]  /*16b0*/  IADD3 R43, R43, -0x1, RZ ;  /* 0xffffffff2b2b7810 */ /* 0x000fc80007ffe0ff */
[----:B------:R-:W-:Y:S01]  /*16c0*/  ISETP.NE.U32.AND P0, PT, R43, RZ, PT ;  /* 0x000000ff2b00720c */ /* 0x000fe20003f05070 */
[----:B------:R-:W-:Y:S01]  /*16d0*/  IMAD.WIDE R36, R45, 0x2, R36 ;  /* 0x000000022d247825 */ /* 0x000fe200078e0224 */
[----:B------:R-:W-:-:S03]  /*16e0*/  UIADD3 UR4, UR4, -0x40, URZ ;  /* 0xffffffc004047890 */ /* 0x000fc6000fffe03f */
[----:B------:R-:W-:-:S04]  /*16f0*/  IMAD.WIDE R62, R45, 0x2, R62 ;  /* 0x000000022d3e7825 */ /* 0x000fc800078e023e */
[----:B------:R-:W-:-:S04]  /*1700*/  IMAD.WIDE R60, R45, 0x2, R60 ;  /* 0x000000022d3c7825 */ /* 0x000fc800078e023c */
[----:B------:R-:W-:-:S04]  /*1710*/  IMAD.WIDE R58, R45, 0x2, R58 ;  /* 0x000000022d3a7825 */ /* 0x000fc800078e023a */
[----:B------:R-:W-:-:S04]  /*1720*/  IMAD.WIDE R56, R45, 0x2, R56 ;  /* 0x000000022d387825 */ /* 0x000fc800078e0238 */
[----:B------:R-:W-:-:S04]  /*1730*/  IMAD.WIDE R54, R45, 0x2, R54 ;  /* 0x000000022d367825 */ /* 0x000fc800078e0236 */
[----:B------:R-:W-:-:S04]  /*1740*/  IMAD.WIDE R34, R45, 0x2, R34 ;  /* 0x000000022d227825 */ /* 0x000fc800078e0222 */
[----:B------:R-:W-:-:S04]  /*1750*/  IMAD.WIDE R32, R45, 0x2, R32 ;  /* 0x000000022d207825 */ /* 0x000fc800078e0220 */
[----:B------:R-:W-:Y:S01]  /*1760*/  IMAD.WIDE R64, R44, 0x2, R64 ;  /* 0x000000022c407825 */ /* 0x000fe200078e0240 */
[----:B---3--:R-:W-:Y:S04]  /*1770*/  STS.U16 [R8+0x1400], R77 ;  /* 0x0014004d08007388 */ /* 0x008fe80000000400 */
[----:B-----5:R-:W-:Y:S04]  /*1780*/  STS.U16 [R8+0x1c00], R72 ;  /* 0x001c004808007388 */ /* 0x020fe80000000400 */
[----:B------:R-:W-:Y:S04]  /*1790*/  STS.U16 [R52+0x1200], R75 ;  /* 0x0012004b34007388 */ /* 0x000fe80000000400 */
[----:B------:R-:W-:Y:S04]  /*17a0*/  STS.U16 [R52+0x1600], R66 ;  /* 0x0016004234007388 */ /* 0x000fe80000000400 */
[----:B------:R-:W-:Y:S04]  /*17b0*/  STS.U16 [R52+0x1a00], R70 ;  /* 0x001a004634007388 */ /* 0x000fe80000000400 */
[----:B------:R-:W-:Y:S04]  /*17c0*/  STS.U16 [R52+0x1e00], R73 ;  /* 0x001e004934007388 */ /* 0x000fe80000000400 */
[----:B------:R-:W-:Y:S06]  /*17d0*/  BAR.SYNC.DEFER_BLOCKING 0x0 ;  /* 0x0000000000007b1d */ /* 0x000fec0000010000 */
[----:B------:R-:W-:Y:S04]  /*17e0*/  LDSM.16.MT88.4 R20, [R11] ;  /* 0x000000000b14783b */ /* 0x000fe80000004200 */
[----:B------:R-:W0:Y:S04]  /*17f0*/  LDSM.16.M88.4 R24, [R10+0x1000] ;  /* 0x001000000a18783b */ /* 0x000e280000000200 */
[----:B------:R-:W1:Y:S01]  /*1800*/  LDSM.16.MT88.4 R28, [R11+0x400] ;  /* 0x000400000b1c783b */ /* 0x000e620000004200 */
[----:B0-----:R-:W-:Y:S03]  /*1810*/  HMMA.16816.F32 R20, R20, R24, R16 ;  /* 0x000000181414723c */ /* 0x001fe60000001810 */
[----:B------:R-:W-:Y:S11]  /*1820*/  LDSM.16.MT88.4 R16, [R11+0x800] ;  /* 0x000800000b10783b */ /* 0x000ff60000004200 */
[----:B------:R-:W-:Y:S10]  /*1830*/  @!UPT UIADD3 URZ, URZ, URZ, URZ ;  /* 0x0000003f3f3ff290 */ /* 0x000ff4000fffe03f */
[----:B-1----:R-:W-:Y:S01]  /*1840*/  HMMA.16816.F32 R28, R28, R26, R20 ;  /* 0x0000001a1c1c723c */ /* 0x002fe20000001814 */
[----:B------:R-:W0:Y:S04]  /*1850*/  LDSM.16.M88.4 R20, [R53+0x1000] ;  /* 0x001000003514783b */ /* 0x000e280000000200 */
[----:B------:R-:W1:Y:S01]  /*1860*/  LDSM.16.MT88.4 R24, [R11+0xc00] ;  /* 0x000c00000b18783b */ /* 0x000e620000004200 */
[----:B------:R-:W-:Y:S11]  /*1870*/  IMAD.MOV.U32 R66, RZ, RZ, R36 ;  /* 0x000000ffff427224 */ /* 0x000ff600078e0024 */
[----:B------:R-:W-:Y:S07]  /*1880*/  @!UPT UIADD3 URZ, URZ, URZ, URZ ;  /* 0x0000003f3f3ff290 */ /* 0x000fee000fffe03f */
[----:B0-----:R-:W-:Y:S11]  /*1890*/  HMMA.16816.F32 R16, R16, R20, R28 ;  /* 0x000000141010723c */ /* 0x001ff6000000181c */
[----:B------:R-:W-:Y:S11]  /*18a0*/  @!UPT UIADD3 URZ, URZ, URZ, URZ ;  /* 0x0000003f3f3ff290 */ /* 0x000ff6000fffe03f */
[----:B------:R-:W-:Y:S02]  /*18b0*/  @!UPT UIADD3 URZ, URZ, URZ, URZ ;  /* 0x0000003f3f3ff290 */ /* 0x000fe4000fffe03f */
[----:B-1----:R-:W-:Y:S01]  /*18c0*/  HMMA.16816.F32 R16, R24, R22, R16 ;  /* 0x000000161810723c */ /* 0x002fe20000001810 */
[----:B------:R-:W-:Y:S07]  /*18d0*/  @P0 BRA `(.L_x_1) ;  /* 0xfffff98000000947 */ /* 0x000fee000383ffff */
[----:B------:R-:W-:-:S15]  /*18e0*/  NOP ;  /* 0x0000000000007918 */ /* 0x000fde0000000000 */
[----:B------:R-:W-:-:S01]  /*18f0*/  NOP ;  /* 0x0000000000007918 */ /* 0x000fc20000000000 */
[----:B------:R-:W-:Y:S02]  /*1900*/  F2FP.PACK_AB R18, R19, R18 ;  /* 0x000000121312723e */ /* 0x000fe400000000ff */
[----:B------:R-:W-:-:S07]  /*1910*/  F2FP.PACK_AB R16, R17, R16 ;  /* 0x000000101110723e */ /* 0x000fce00000000ff */
.L_x_0:
[----:B------:R-:W-:Y:S01]  /*1920*/  BAR.SYNC.DEFER_BLOCKING 0x0 ;  /* 0x0000000000007b1d */ /* 0x000fe20000010000 */
[----:B------:R-:W-:Y:S01]  /*1930*/  LOP3.LUT R7, R7, 0x60, RZ, 0xc0, !PT ;  /* 0x0000006007077812 */ /* 0x000fe200078ec0ff */
[----:B------:R-:W-:Y:S01]  /*1940*/  IMAD.SHL.U32 R10, R0, 0x40, RZ ;  /* 0x00000040000a7824 */ /* 0x000fe200078e00ff */
[--C-:B------:R-:W-:Y:S01]  /*1950*/  SHF.R.S32.HI R12, RZ, 0x7, R0.reuse ;  /* 0x00000007ff0c7819 */ /* 0x100fe20000011400 */
[----:B------:R-:W-:Y:S01]  /*1960*/  IMAD.IADD R4, R4, 0x1, R9 ;  /* 0x0000000104047824 */ /* 0x000fe200078e0209 */
[--C-:B------:R-:W-:Y:S01]  /*1970*/  LOP3.LUT R11, R7, 0x1c, R0.reuse, 0xf8, !PT ;  /* 0x0000001c070b7812 */ /* 0x100fe200078ef800 */
[----:B------:R-:W-:Y:S01]  /*1980*/  IMAD.SHL.U32 R7, R0, 0x4, RZ ;  /* 0x0000000400077824 */ /* 0x000fe200078e00ff */
[----:B------:R-:W-:-:S02]  /*1990*/  SHF.R.U32.HI R8, RZ, 0x4, R0 ;  /* 0x00000004ff087819 */ /* 0x000fc40000011600 */
[----:B------:R-:W-:Y:S02]  /*19a0*/  SGXT R0, R12, 0x1 ;  /* 0x000000010c00781a */ /* 0x000fe40000000200 */
[----:B------:R-:W-:Y:S02]  /*19b0*/  LOP3.LUT R7, R8, 0x102, R7, 0xc8, !PT ;  /* 0x0000010208077812 */ /* 0x000fe400078ec807 */
[----:B------:R-:W-:Y:S02]  /*19c0*/  LOP3.LUT R0, R11, 0x440, R0, 0x78, !PT ;  /* 0x000004400b007812 */ /* 0x000fe400078e7800 */
[----:B------:R-:W-:Y:S02]  /*19d0*/  LOP3.LUT R10, R10, 0x600, RZ, 0xc0, !PT ;  /* 0x000006000a0a7812 */ /* 0x000fe400078ec0ff */
[----:B------:R-:W-:Y:S02]  /*19e0*/  LOP3.LUT R7, R7, R0, RZ, 0xfc, !PT ;  /* 0x0000000007077212 */ /* 0x000fe400078efcff */
[----:B------:R-:W-:Y:S01]  /*19f0*/  PRMT R8, R16, 0x7632, R8 ;  /* 0x0000763210087816 */ /* 0x000fe20000000008 */
[----:B------:R-:W-:Y:S01]  /*1a00*/  IMAD R10, R5, 0x4, R10 ;  /* 0x00000004050a7824 */ /* 0x000fe200078e020a */
[----:B------:R-:W-:-:S02]  /*1a10*/  LOP3.LUT R5, R7, 0x20, RZ, 0x3c, !PT ;  /* 0x0000002007057812 */ /* 0x000fc400078e3cff */
[----:B------:R-:W-:Y:S01]  /*1a20*/  PRMT R12, R18, 0x7632, R12 ;  /* 0x00007632120c7816 */ /* 0x000fe2000000000c */
[----:B------:R-:W-:Y:S01]  /*1a30*/  STS.U16 [R7], R16 ;  /* 0x0000001007007388 */ /* 0x000fe20000000400 */
[----:B------:R-:W-:Y:S02]  /*1a40*/  SHF.R.U32.HI R3, RZ, 0x1, R3 ;  /* 0x00000001ff037819 */ /* 0x000fe40000011603 */
[----:B------:R-:W-:Y:S01]  /*1a50*/  ISETP.GE.AND P0, PT, R2, c[0x0][0x178], PT ;  /* 0x00005e0002007a0c */ /* 0x000fe20003f06270 */
[----:B------:R0:W-:Y:S01]  /*1a60*/  STS.U16 [R7+0x80], R8 ;  /* 0x0000800807007388 */ /* 0x0001e20000000400 */
[----:B------:R-:W-:Y:S01]  /*1a70*/  LOP3.LUT R10, R10, R3, RZ, 0x3c, !PT ;  /* 0x000000030a0a7212 */ /* 0x000fe200078e3cff */
[----:B------:R-:W-:Y:S01]  /*1a80*/  IMAD R2, R2, c[0x0][0x194], RZ ;  /* 0x0000650002027a24 */ /* 0x000fe200078e02ff */
[C---:B------:R-:W-:Y:S01]  /*1a90*/  LOP3.LUT R3, R9.reuse, R6, RZ, 0xfc, !PT ;  /* 0x0000000609037212 */ /* 0x040fe200078efcff */
[----:B------:R-:W-:Y:S01]  /*1aa0*/  STS.U16 [R5+0x200], R18 ;  /* 0x0002001205007388 */ /* 0x000fe20000000400 */
[----:B------:R-:W-:-:S02]  /*1ab0*/  LOP3.LUT R0, R9, 0x10, R6, 0xfe, !PT ;  /* 0x0000001009007812 */ /* 0x000fc400078efe06 */
[----:B------:R-:W-:Y:S01]  /*1ac0*/  LOP3.LUT R6, R9, 0x8, R6, 0xfe, !PT ;  /* 0x0000000809067812 */ /* 0x000fe200078efe06 */
[----:B------:R1:W-:Y:S04]  /*1ad0*/  STS.U16 [R5+0x280], R12 ;  /* 0x0002800c05007388 */ /* 0x0003e80000000400 */
[----:B------:R-:W-:Y:S01]  /*1ae0*/  BAR.SYNC.DEFER_BLOCKING 0x0 ;  /* 0x0000000000007b1d */ /* 0x000fe20000010000 */
[C---:B------:R-:W-:Y:S01]  /*1af0*/  ISETP.LT.AND P3, PT, R3.reuse, c[0x0][0x17c], !P0 ;  /* 0x00005f0003007a0c */ /* 0x040fe20004761270 */
[----:B------:R-:W-:Y:S01]  /*1b00*/  IMAD R3, R3, c[0x0][0x198], RZ ;  /* 0x0000660003037a24 */ /* 0x000fe200078e02ff */
[C---:B------:R-:W-:Y:S01]  /*1b10*/  ISETP.LT.AND P1, PT, R0.reuse, c[0x0][0x17c], !P0 ;  /* 0x00005f0000007a0c */ /* 0x040fe20004721270 */
[----:B------:R-:W-:Y:S01]  /*1b20*/  IMAD R0, R0, c[0x0][0x198], RZ ;  /* 0x0000660000007a24 */ /* 0x000fe200078e02ff */
[----:B0-----:R-:W-:Y:S01]  /*1b30*/  LEA R8, P4, R2, c[0x0][0x170], 0x1 ;  /* 0x00005c0002087a11 */ /* 0x001fe200078808ff */
[C---:B-1----:R-:W-:Y:S01]  /*1b40*/  IMAD R5, R6.reuse, c[0x0][0x198], RZ ;  /* 0x0000660006057a24 */ /* 0x042fe200078e02ff */
[----:B------:R-:W-:Y:S01]  /*1b50*/  ISETP.LT.AND P2, PT, R6, c[0x0][0x17c], !P0 ;  /* 0x00005f0006007a0c */ /* 0x000fe20004741270 */
[C---:B------:R-:W-:Y:S01]  /*1b60*/  IMAD R9, R4.reuse, c[0x0][0x198], RZ ;  /* 0x0000660004097a24 */ /* 0x040fe200078e02ff */
[----:B------:R-:W-:-:S02]  /*1b70*/  ISETP.LT.AND P0, PT, R4, c[0x0][0x17c], !P0 ;  /* 0x00005f0004007a0c */ /* 0x000fc40004701270 */
[-C--:B------:R-:W-:Y:S02]  /*1b80*/  LEA R6, P5, R0, R8.reuse, 0x1 ;  /* 0x0000000800067211 */ /* 0x080fe400078a08ff */
[-C--:B------:R-:W-:Y:S01]  /*1b90*/  LEA R4, P6, R5, R8.reuse, 0x1 ;  /* 0x0000000805047211 */ /* 0x080fe200078c08ff */
[----:B------:R-:W0:Y:S04]  /*1ba0*/  LDS R11, [R10] ;  /* 0x000000000a0b7984 */ /* 0x000e280000000800 */
[----:B------:R1:W2:Y:S02]  /*1bb0*/  LDS R13, [R10+0x100] ;  /* 0x000100000a0d7984 */ /* 0x0002a40000000800 */
[----:B-1----:R-:W-:Y:S02]  /*1bc0*/  LEA.HI.X.SX32 R10, R2, c[0x0][0x174], 0x1, P4 ;  /* 0x00005d00020a7a11 */ /* 0x002fe400020f0eff */
[----:B------:R-:W-:-:S02]  /*1bd0*/  LEA R2, P4, R3, R8, 0x1 ;  /* 0x0000000803027211 */ /* 0x000fc400078808ff */
[-C--:B------:R-:W-:Y:S02]  /*1be0*/  LEA.HI.X.SX32 R7, R0, R10.reuse, 0x1, P5 ;  /* 0x0000000a00077211 */ /* 0x080fe400028f0eff */
[-C--:B------:R-:W-:Y:S02]  /*1bf0*/  LEA.HI.X.SX32 R3, R3, R10.reuse, 0x1, P4 ;  /* 0x0000000a03037211 */ /* 0x080fe400020f0eff */
[----:B------:R-:W-:Y:S02]  /*1c00*/  LEA.HI.X.SX32 R5, R5, R10, 0x1, P6 ;  /* 0x0000000a05057211 */ /* 0x000fe400030f0eff */
[----:B------:R-:W-:-:S04]  /*1c10*/  LEA R8, P4, R9, R8, 0x1 ;  /* 0x0000000809087211 */ /* 0x000fc800078808ff */
[----:B------:R-:W-:Y:S02]  /*1c20*/  LEA.HI.X.SX32 R9, R9, R10, 0x1, P4 ;  /* 0x0000000a09097211 */ /* 0x000fe400020f0eff */
[----:B0-----:R-:W-:Y:S01]  /*1c30*/  PRMT R0, R11, 0x7632, R0 ;  /* 0x000076320b007816 */ /* 0x001fe20000000000 */
[----:B------:R0:W-:Y:S04]  /*1c40*/  @P3 STG.E.U16 [R2.64], R11 ;  /* 0x0000000b02003986 */ /* 0x0001e8000c101506 */
[----:B------:R0:W-:Y:S04]  /*1c50*/  @P2 STG.E.U16 [R4.64], R0 ;  /* 0x0000000004002986 */ /* 0x0001e8000c101506 */
[----:B--2---:R0:W-:Y:S01]  /*1c60*/  @P1 STG.E.U16 [R6.64], R13 ;  /* 0x0000000d06001986 */ /* 0x0041e2000c101506 */
[----:B------:R-:W-:Y:S05]  /*1c70*/  @!P0 EXIT ;  /* 0x000000000000894d */ /* 0x000fea0003800000 */
[----:B0-----:R-:W-:-:S05]  /*1c80*/  PRMT R4, R13, 0x7632, R4 ;  /* 0x000076320d047816 */ /* 0x001fca0000000004 */
[----:B------:R-:W-:Y:S01]  /*1c90*/  STG.E.U16 [R8.64], R4 ;  /* 0x0000000408007986 */ /* 0x000fe2000c101506 */
[----:B------:R-:W-:Y:S05]  /*1ca0*/  EXIT ;  /* 0x000000000000794d */ /* 0x000fea0003800000 */
.L_x_2:
[----:B------:R-:W-:-:S00]  /*1cb0*/  BRA `(.L_x_2) ;  /* 0xfffffff000007947 */ /* 0x000fc0000383ffff */
[----:B------:R-:W-:-:S00]  /*1cc0*/  NOP ;  /* 0x0000000000007918 */ /* 0x000fc00000000000 */
        /* <DEDUP_REMOVED lines=11> */
.L_x_3:


//--------------------- .nv.shared.matmul_kernel  --------------------------
	.section	.nv.shared.matmul_kernel,"aw",@nobits
	.sectionflags	@""
	.align	16
